//
// Generated by NVIDIA NVVM Compiler
//
// Compiler Build ID: CL-36424714
// Cuda compilation tools, release 13.0, V13.0.88
// Based on NVVM 20.0.0
//

.version 9.0
.target sm_100
.address_size 64

	// .globl	_Z13testRadixSortPfPii
.extern .func  (.param .b32 func_retval0) vprintf
(
	.param .b64 vprintf_param_0,
	.param .b64 vprintf_param_1
)
;
.global .align 1 .b8 $str[2] = {10};
.global .align 1 .b8 $str$1[5] = {32, 37, 100, 32};
.global .align 1 .b8 $str$2[38] = {10, 99, 97, 108, 108, 105, 110, 103, 32, 112, 114, 101, 115, 117, 98, 32, 115, 99, 97, 110, 32, 105, 61, 37, 100, 32, 110, 84, 104, 114, 101, 97, 100, 115, 61, 37, 100};
.global .align 1 .b8 $str$3[35] = {10, 100, 111, 105, 110, 103, 32, 110, 97, 105, 118, 101, 32, 115, 99, 97, 110, 32, 105, 61, 37, 100, 32, 110, 84, 104, 114, 101, 97, 100, 115, 61, 37, 100};
.global .align 1 .b8 $str$4[28] = {10, 116, 101, 109, 112, 61, 37, 100, 32, 112, 114, 101, 118, 61, 37, 100, 32, 97, 114, 114, 91, 37, 100, 93, 61, 37, 100};
.global .align 1 .b8 $str$5[5] = {32, 37, 102, 32};
.global .align 1 .b8 $str$6[17] = {116, 111, 75, 101, 121, 115, 91, 37, 100, 93, 32, 61, 32, 37, 102, 10};
.global .align 1 .b8 $str$7[14] = {10, 32, 102, 114, 111, 109, 75, 101, 121, 115, 58, 32, 32};
.global .align 1 .b8 $str$8[31] = {10, 32, 102, 114, 111, 109, 75, 101, 121, 115, 32, 98, 52, 32, 122, 101, 114, 111, 101, 100, 32, 104, 105, 115, 116, 111, 32, 58, 32, 32};
.global .align 1 .b8 $str$9[24] = {10, 32, 102, 114, 111, 109, 75, 101, 121, 115, 32, 98, 52, 32, 104, 105, 115, 116, 111, 32, 58, 32, 32};
.global .align 1 .b8 $str$10[22] = {10, 97, 103, 103, 72, 105, 115, 116, 111, 44, 32, 98, 105, 116, 112, 111, 115, 58, 37, 100, 58};
.global .align 1 .b8 $str$11[26] = {10, 32, 102, 114, 111, 109, 75, 101, 121, 32, 97, 102, 116, 101, 114, 32, 104, 105, 115, 116, 111, 32, 58, 32, 32};
.global .align 1 .b8 $str$12[33] = {10, 97, 103, 103, 72, 105, 115, 116, 111, 32, 97, 102, 116, 101, 114, 32, 115, 99, 97, 110, 44, 32, 98, 105, 116, 112, 111, 115, 58, 37, 100, 58};
.global .align 1 .b8 $str$13[19] = {10, 32, 115, 111, 114, 116, 101, 100, 32, 116, 111, 75, 101, 121, 115, 58, 32, 32};
.global .align 1 .b8 $str$14[24] = {10, 32, 97, 102, 116, 101, 114, 32, 115, 119, 97, 112, 32, 32, 116, 111, 75, 101, 121, 115, 58, 32, 32};
.global .align 1 .b8 $str$15[26] = {10, 32, 97, 102, 116, 101, 114, 32, 115, 119, 97, 112, 32, 32, 102, 114, 111, 109, 75, 101, 121, 115, 58, 32, 32};
.extern .shared .align 16 .b8 s[];

.visible .entry _Z13testRadixSortPfPii(
	.param .u64 .ptr .align 1 _Z13testRadixSortPfPii_param_0,
	.param .u64 .ptr .align 1 _Z13testRadixSortPfPii_param_1,
	.param .u32 _Z13testRadixSortPfPii_param_2
)
{
	.local .align 16 .b8 	__local_depot0[48];
	.reg .b64 	%SP;
	.reg .b64 	%SPL;
	.reg .pred 	%p<126>;
	.reg .b32 	%r<1031>;
	.reg .b32 	%f<240>;
	.reg .b64 	%rd<502>;
	.reg .b64 	%fd<223>;

	mov.u64 	%SPL, __local_depot0;
	cvta.local.u64 	%SP, %SPL;
	ld.param.u64 	%rd36, [_Z13testRadixSortPfPii_param_0];
	ld.param.u64 	%rd37, [_Z13testRadixSortPfPii_param_1];
	ld.param.u32 	%r142, [_Z13testRadixSortPfPii_param_2];
	cvta.to.global.u64 	%rd1, %rd37;
	cvta.to.global.u64 	%rd2, %rd36;
	add.u64 	%rd38, %SP, 16;
	add.u64 	%rd3, %SPL, 16;
	add.u64 	%rd4, %SPL, 16;
	add.u64 	%rd5, %SPL, 16;
	mov.u32 	%r1030, %tid.x;
	mov.u32 	%r2, %ntid.x;
	mul.wide.s32 	%rd41, %r142, 4;
	add.s64 	%rd6, %rd2, %rd41;
	mul.wide.s32 	%rd42, %r142, 8;
	add.s64 	%rd499, %rd36, %rd42;
	add.s64 	%rd497, %rd6, %rd42;
	add.s64 	%rd9, %rd497, %rd41;
	setp.ge.s32 	%p1, %r1030, %r142;
	@%p1 bra 	$L__BB0_7;
	add.s32 	%r143, %r1030, %r2;
	max.u32 	%r144, %r142, %r143;
	setp.lt.u32 	%p2, %r143, %r142;
	selp.u32 	%r145, 1, 0, %p2;
	add.s32 	%r146, %r143, %r145;
	sub.s32 	%r147, %r144, %r146;
	div.u32 	%r148, %r147, %r2;
	add.s32 	%r3, %r148, %r145;
	and.b32  	%r149, %r3, 3;
	setp.eq.s32 	%p3, %r149, 3;
	mov.u32 	%r972, %r1030;
	@%p3 bra 	$L__BB0_4;
	add.s32 	%r151, %r3, 1;
	and.b32  	%r4, %r151, 3;
	mov.b32 	%r971, 0;
	mov.u32 	%r972, %r1030;
$L__BB0_3:
	.pragma "nounroll";
	mul.wide.u32 	%rd43, %r972, 4;
	add.s64 	%rd44, %rd2, %rd43;
	ld.global.f32 	%f1, [%rd44];
	add.s64 	%rd45, %rd6, %rd43;
	st.global.f32 	[%rd45], %f1;
	add.s64 	%rd46, %rd1, %rd43;
	ld.global.u32 	%r152, [%rd46];
	shl.b32 	%r153, %r972, 2;
	mov.u32 	%r154, s;
	add.s32 	%r155, %r154, %r153;
	st.shared.u32 	[%r155], %r152;
	add.s32 	%r972, %r972, %r2;
	add.s32 	%r971, %r971, 1;
	setp.ne.s32 	%p4, %r971, %r4;
	@%p4 bra 	$L__BB0_3;
$L__BB0_4:
	setp.lt.u32 	%p5, %r3, 3;
	@%p5 bra 	$L__BB0_7;
	mov.u32 	%r158, s;
	shl.b32 	%r162, %r2, 2;
$L__BB0_6:
	mul.wide.u32 	%rd47, %r972, 4;
	add.s64 	%rd48, %rd2, %rd47;
	ld.global.f32 	%f2, [%rd48];
	add.s64 	%rd49, %rd6, %rd47;
	st.global.f32 	[%rd49], %f2;
	add.s64 	%rd50, %rd1, %rd47;
	ld.global.u32 	%r156, [%rd50];
	shl.b32 	%r157, %r972, 2;
	add.s32 	%r159, %r158, %r157;
	st.shared.u32 	[%r159], %r156;
	add.s32 	%r160, %r972, %r2;
	mul.wide.u32 	%rd51, %r160, 4;
	add.s64 	%rd52, %rd2, %rd51;
	ld.global.f32 	%f3, [%rd52];
	add.s64 	%rd53, %rd6, %rd51;
	st.global.f32 	[%rd53], %f3;
	add.s64 	%rd54, %rd1, %rd51;
	ld.global.u32 	%r161, [%rd54];
	add.s32 	%r163, %r159, %r162;
	st.shared.u32 	[%r163], %r161;
	add.s32 	%r164, %r160, %r2;
	mul.wide.u32 	%rd55, %r164, 4;
	add.s64 	%rd56, %rd2, %rd55;
	ld.global.f32 	%f4, [%rd56];
	add.s64 	%rd57, %rd6, %rd55;
	st.global.f32 	[%rd57], %f4;
	add.s64 	%rd58, %rd1, %rd55;
	ld.global.u32 	%r165, [%rd58];
	add.s32 	%r166, %r163, %r162;
	st.shared.u32 	[%r166], %r165;
	add.s32 	%r167, %r164, %r2;
	mul.wide.u32 	%rd59, %r167, 4;
	add.s64 	%rd60, %rd2, %rd59;
	ld.global.f32 	%f5, [%rd60];
	add.s64 	%rd61, %rd6, %rd59;
	st.global.f32 	[%rd61], %f5;
	add.s64 	%rd62, %rd1, %rd59;
	ld.global.u32 	%r168, [%rd62];
	add.s32 	%r169, %r166, %r162;
	st.shared.u32 	[%r169], %r168;
	add.s32 	%r972, %r167, %r2;
	setp.lt.s32 	%p6, %r972, %r142;
	@%p6 bra 	$L__BB0_6;
$L__BB0_7:
	setp.ne.s32 	%p7, %r1030, 0;
	@%p7 bra 	$L__BB0_22;
	mov.u64 	%rd63, $str$7;
	cvta.global.u64 	%rd64, %rd63;
	{ // callseq 0, 0
	.param .b64 param0;
	st.param.b64 	[param0], %rd64;
	.param .b64 param1;
	st.param.b64 	[param1], 0;
	.param .b32 retval0;
	call.uni (retval0), 
	vprintf, 
	(
	param0, 
	param1
	);
	ld.param.b32 	%r170, [retval0];
	} // callseq 0
	mov.u64 	%rd65, $str;
	cvta.global.u64 	%rd66, %rd65;
	{ // callseq 1, 0
	.param .b64 param0;
	st.param.b64 	[param0], %rd66;
	.param .b64 param1;
	st.param.b64 	[param1], 0;
	.param .b32 retval0;
	call.uni (retval0), 
	vprintf, 
	(
	param0, 
	param1
	);
	ld.param.b32 	%r172, [retval0];
	} // callseq 1
	setp.lt.s32 	%p8, %r142, 1;
	@%p8 bra 	$L__BB0_21;
	add.s32 	%r175, %r142, -1;
	and.b32  	%r12, %r142, 15;
	setp.lt.u32 	%p9, %r175, 15;
	mov.b32 	%r976, 0;
	@%p9 bra 	$L__BB0_12;
	and.b32  	%r976, %r142, 2147483632;
	mov.b32 	%r974, 0;
	mov.u64 	%rd69, $str$5;
$L__BB0_11:
	.pragma "nounroll";
	mul.wide.u32 	%rd67, %r974, 4;
	add.s64 	%rd68, %rd6, %rd67;
	ld.global.f32 	%f6, [%rd68];
	cvt.f64.f32 	%fd1, %f6;
	st.local.f64 	[%rd5], %fd1;
	cvta.global.u64 	%rd70, %rd69;
	{ // callseq 2, 0
	.param .b64 param0;
	st.param.b64 	[param0], %rd70;
	.param .b64 param1;
	st.param.b64 	[param1], %rd38;
	.param .b32 retval0;
	call.uni (retval0), 
	vprintf, 
	(
	param0, 
	param1
	);
	ld.param.b32 	%r177, [retval0];
	} // callseq 2
	ld.global.f32 	%f7, [%rd68+4];
	cvt.f64.f32 	%fd2, %f7;
	st.local.f64 	[%rd5], %fd2;
	{ // callseq 3, 0
	.param .b64 param0;
	st.param.b64 	[param0], %rd70;
	.param .b64 param1;
	st.param.b64 	[param1], %rd38;
	.param .b32 retval0;
	call.uni (retval0), 
	vprintf, 
	(
	param0, 
	param1
	);
	ld.param.b32 	%r179, [retval0];
	} // callseq 3
	ld.global.f32 	%f8, [%rd68+8];
	cvt.f64.f32 	%fd3, %f8;
	st.local.f64 	[%rd5], %fd3;
	{ // callseq 4, 0
	.param .b64 param0;
	st.param.b64 	[param0], %rd70;
	.param .b64 param1;
	st.param.b64 	[param1], %rd38;
	.param .b32 retval0;
	call.uni (retval0), 
	vprintf, 
	(
	param0, 
	param1
	);
	ld.param.b32 	%r181, [retval0];
	} // callseq 4
	ld.global.f32 	%f9, [%rd68+12];
	cvt.f64.f32 	%fd4, %f9;
	st.local.f64 	[%rd5], %fd4;
	{ // callseq 5, 0
	.param .b64 param0;
	st.param.b64 	[param0], %rd70;
	.param .b64 param1;
	st.param.b64 	[param1], %rd38;
	.param .b32 retval0;
	call.uni (retval0), 
	vprintf, 
	(
	param0, 
	param1
	);
	ld.param.b32 	%r183, [retval0];
	} // callseq 5
	ld.global.f32 	%f10, [%rd68+16];
	cvt.f64.f32 	%fd5, %f10;
	st.local.f64 	[%rd5], %fd5;
	{ // callseq 6, 0
	.param .b64 param0;
	st.param.b64 	[param0], %rd70;
	.param .b64 param1;
	st.param.b64 	[param1], %rd38;
	.param .b32 retval0;
	call.uni (retval0), 
	vprintf, 
	(
	param0, 
	param1
	);
	ld.param.b32 	%r185, [retval0];
	} // callseq 6
	ld.global.f32 	%f11, [%rd68+20];
	cvt.f64.f32 	%fd6, %f11;
	st.local.f64 	[%rd5], %fd6;
	{ // callseq 7, 0
	.param .b64 param0;
	st.param.b64 	[param0], %rd70;
	.param .b64 param1;
	st.param.b64 	[param1], %rd38;
	.param .b32 retval0;
	call.uni (retval0), 
	vprintf, 
	(
	param0, 
	param1
	);
	ld.param.b32 	%r187, [retval0];
	} // callseq 7
	ld.global.f32 	%f12, [%rd68+24];
	cvt.f64.f32 	%fd7, %f12;
	st.local.f64 	[%rd5], %fd7;
	{ // callseq 8, 0
	.param .b64 param0;
	st.param.b64 	[param0], %rd70;
	.param .b64 param1;
	st.param.b64 	[param1], %rd38;
	.param .b32 retval0;
	call.uni (retval0), 
	vprintf, 
	(
	param0, 
	param1
	);
	ld.param.b32 	%r189, [retval0];
	} // callseq 8
	ld.global.f32 	%f13, [%rd68+28];
	cvt.f64.f32 	%fd8, %f13;
	st.local.f64 	[%rd5], %fd8;
	{ // callseq 9, 0
	.param .b64 param0;
	st.param.b64 	[param0], %rd70;
	.param .b64 param1;
	st.param.b64 	[param1], %rd38;
	.param .b32 retval0;
	call.uni (retval0), 
	vprintf, 
	(
	param0, 
	param1
	);
	ld.param.b32 	%r191, [retval0];
	} // callseq 9
	ld.global.f32 	%f14, [%rd68+32];
	cvt.f64.f32 	%fd9, %f14;
	st.local.f64 	[%rd5], %fd9;
	{ // callseq 10, 0
	.param .b64 param0;
	st.param.b64 	[param0], %rd70;
	.param .b64 param1;
	st.param.b64 	[param1], %rd38;
	.param .b32 retval0;
	call.uni (retval0), 
	vprintf, 
	(
	param0, 
	param1
	);
	ld.param.b32 	%r193, [retval0];
	} // callseq 10
	ld.global.f32 	%f15, [%rd68+36];
	cvt.f64.f32 	%fd10, %f15;
	st.local.f64 	[%rd5], %fd10;
	{ // callseq 11, 0
	.param .b64 param0;
	st.param.b64 	[param0], %rd70;
	.param .b64 param1;
	st.param.b64 	[param1], %rd38;
	.param .b32 retval0;
	call.uni (retval0), 
	vprintf, 
	(
	param0, 
	param1
	);
	ld.param.b32 	%r195, [retval0];
	} // callseq 11
	ld.global.f32 	%f16, [%rd68+40];
	cvt.f64.f32 	%fd11, %f16;
	st.local.f64 	[%rd5], %fd11;
	{ // callseq 12, 0
	.param .b64 param0;
	st.param.b64 	[param0], %rd70;
	.param .b64 param1;
	st.param.b64 	[param1], %rd38;
	.param .b32 retval0;
	call.uni (retval0), 
	vprintf, 
	(
	param0, 
	param1
	);
	ld.param.b32 	%r197, [retval0];
	} // callseq 12
	ld.global.f32 	%f17, [%rd68+44];
	cvt.f64.f32 	%fd12, %f17;
	st.local.f64 	[%rd5], %fd12;
	{ // callseq 13, 0
	.param .b64 param0;
	st.param.b64 	[param0], %rd70;
	.param .b64 param1;
	st.param.b64 	[param1], %rd38;
	.param .b32 retval0;
	call.uni (retval0), 
	vprintf, 
	(
	param0, 
	param1
	);
	ld.param.b32 	%r199, [retval0];
	} // callseq 13
	ld.global.f32 	%f18, [%rd68+48];
	cvt.f64.f32 	%fd13, %f18;
	st.local.f64 	[%rd5], %fd13;
	{ // callseq 14, 0
	.param .b64 param0;
	st.param.b64 	[param0], %rd70;
	.param .b64 param1;
	st.param.b64 	[param1], %rd38;
	.param .b32 retval0;
	call.uni (retval0), 
	vprintf, 
	(
	param0, 
	param1
	);
	ld.param.b32 	%r201, [retval0];
	} // callseq 14
	ld.global.f32 	%f19, [%rd68+52];
	cvt.f64.f32 	%fd14, %f19;
	st.local.f64 	[%rd5], %fd14;
	{ // callseq 15, 0
	.param .b64 param0;
	st.param.b64 	[param0], %rd70;
	.param .b64 param1;
	st.param.b64 	[param1], %rd38;
	.param .b32 retval0;
	call.uni (retval0), 
	vprintf, 
	(
	param0, 
	param1
	);
	ld.param.b32 	%r203, [retval0];
	} // callseq 15
	ld.global.f32 	%f20, [%rd68+56];
	cvt.f64.f32 	%fd15, %f20;
	st.local.f64 	[%rd5], %fd15;
	{ // callseq 16, 0
	.param .b64 param0;
	st.param.b64 	[param0], %rd70;
	.param .b64 param1;
	st.param.b64 	[param1], %rd38;
	.param .b32 retval0;
	call.uni (retval0), 
	vprintf, 
	(
	param0, 
	param1
	);
	ld.param.b32 	%r205, [retval0];
	} // callseq 16
	ld.global.f32 	%f21, [%rd68+60];
	cvt.f64.f32 	%fd16, %f21;
	st.local.f64 	[%rd5], %fd16;
	{ // callseq 17, 0
	.param .b64 param0;
	st.param.b64 	[param0], %rd70;
	.param .b64 param1;
	st.param.b64 	[param1], %rd38;
	.param .b32 retval0;
	call.uni (retval0), 
	vprintf, 
	(
	param0, 
	param1
	);
	ld.param.b32 	%r207, [retval0];
	} // callseq 17
	add.s32 	%r974, %r974, 16;
	setp.ne.s32 	%p10, %r974, %r976;
	@%p10 bra 	$L__BB0_11;
$L__BB0_12:
	setp.eq.s32 	%p11, %r12, 0;
	@%p11 bra 	$L__BB0_21;
	and.b32  	%r17, %r142, 7;
	setp.lt.u32 	%p12, %r12, 8;
	@%p12 bra 	$L__BB0_15;
	mul.wide.u32 	%rd72, %r976, 4;
	add.s64 	%rd73, %rd6, %rd72;
	ld.global.f32 	%f22, [%rd73];
	cvt.f64.f32 	%fd17, %f22;
	st.local.f64 	[%rd5], %fd17;
	mov.u64 	%rd74, $str$5;
	cvta.global.u64 	%rd75, %rd74;
	add.u64 	%rd76, %SP, 16;
	{ // callseq 18, 0
	.param .b64 param0;
	st.param.b64 	[param0], %rd75;
	.param .b64 param1;
	st.param.b64 	[param1], %rd76;
	.param .b32 retval0;
	call.uni (retval0), 
	vprintf, 
	(
	param0, 
	param1
	);
	ld.param.b32 	%r209, [retval0];
	} // callseq 18
	ld.global.f32 	%f23, [%rd73+4];
	cvt.f64.f32 	%fd18, %f23;
	st.local.f64 	[%rd5], %fd18;
	{ // callseq 19, 0
	.param .b64 param0;
	st.param.b64 	[param0], %rd75;
	.param .b64 param1;
	st.param.b64 	[param1], %rd76;
	.param .b32 retval0;
	call.uni (retval0), 
	vprintf, 
	(
	param0, 
	param1
	);
	ld.param.b32 	%r211, [retval0];
	} // callseq 19
	ld.global.f32 	%f24, [%rd73+8];
	cvt.f64.f32 	%fd19, %f24;
	st.local.f64 	[%rd5], %fd19;
	{ // callseq 20, 0
	.param .b64 param0;
	st.param.b64 	[param0], %rd75;
	.param .b64 param1;
	st.param.b64 	[param1], %rd76;
	.param .b32 retval0;
	call.uni (retval0), 
	vprintf, 
	(
	param0, 
	param1
	);
	ld.param.b32 	%r213, [retval0];
	} // callseq 20
	ld.global.f32 	%f25, [%rd73+12];
	cvt.f64.f32 	%fd20, %f25;
	st.local.f64 	[%rd5], %fd20;
	{ // callseq 21, 0
	.param .b64 param0;
	st.param.b64 	[param0], %rd75;
	.param .b64 param1;
	st.param.b64 	[param1], %rd76;
	.param .b32 retval0;
	call.uni (retval0), 
	vprintf, 
	(
	param0, 
	param1
	);
	ld.param.b32 	%r215, [retval0];
	} // callseq 21
	ld.global.f32 	%f26, [%rd73+16];
	cvt.f64.f32 	%fd21, %f26;
	st.local.f64 	[%rd5], %fd21;
	{ // callseq 22, 0
	.param .b64 param0;
	st.param.b64 	[param0], %rd75;
	.param .b64 param1;
	st.param.b64 	[param1], %rd76;
	.param .b32 retval0;
	call.uni (retval0), 
	vprintf, 
	(
	param0, 
	param1
	);
	ld.param.b32 	%r217, [retval0];
	} // callseq 22
	ld.global.f32 	%f27, [%rd73+20];
	cvt.f64.f32 	%fd22, %f27;
	st.local.f64 	[%rd5], %fd22;
	{ // callseq 23, 0
	.param .b64 param0;
	st.param.b64 	[param0], %rd75;
	.param .b64 param1;
	st.param.b64 	[param1], %rd76;
	.param .b32 retval0;
	call.uni (retval0), 
	vprintf, 
	(
	param0, 
	param1
	);
	ld.param.b32 	%r219, [retval0];
	} // callseq 23
	ld.global.f32 	%f28, [%rd73+24];
	cvt.f64.f32 	%fd23, %f28;
	st.local.f64 	[%rd5], %fd23;
	{ // callseq 24, 0
	.param .b64 param0;
	st.param.b64 	[param0], %rd75;
	.param .b64 param1;
	st.param.b64 	[param1], %rd76;
	.param .b32 retval0;
	call.uni (retval0), 
	vprintf, 
	(
	param0, 
	param1
	);
	ld.param.b32 	%r221, [retval0];
	} // callseq 24
	ld.global.f32 	%f29, [%rd73+28];
	cvt.f64.f32 	%fd24, %f29;
	st.local.f64 	[%rd5], %fd24;
	{ // callseq 25, 0
	.param .b64 param0;
	st.param.b64 	[param0], %rd75;
	.param .b64 param1;
	st.param.b64 	[param1], %rd76;
	.param .b32 retval0;
	call.uni (retval0), 
	vprintf, 
	(
	param0, 
	param1
	);
	ld.param.b32 	%r223, [retval0];
	} // callseq 25
	add.s32 	%r976, %r976, 8;
$L__BB0_15:
	setp.eq.s32 	%p13, %r17, 0;
	@%p13 bra 	$L__BB0_21;
	and.b32  	%r20, %r142, 3;
	setp.lt.u32 	%p14, %r17, 4;
	@%p14 bra 	$L__BB0_18;
	mul.wide.u32 	%rd77, %r976, 4;
	add.s64 	%rd78, %rd6, %rd77;
	ld.global.f32 	%f30, [%rd78];
	cvt.f64.f32 	%fd25, %f30;
	st.local.f64 	[%rd5], %fd25;
	mov.u64 	%rd79, $str$5;
	cvta.global.u64 	%rd80, %rd79;
	add.u64 	%rd81, %SP, 16;
	{ // callseq 26, 0
	.param .b64 param0;
	st.param.b64 	[param0], %rd80;
	.param .b64 param1;
	st.param.b64 	[param1], %rd81;
	.param .b32 retval0;
	call.uni (retval0), 
	vprintf, 
	(
	param0, 
	param1
	);
	ld.param.b32 	%r225, [retval0];
	} // callseq 26
	ld.global.f32 	%f31, [%rd78+4];
	cvt.f64.f32 	%fd26, %f31;
	st.local.f64 	[%rd5], %fd26;
	{ // callseq 27, 0
	.param .b64 param0;
	st.param.b64 	[param0], %rd80;
	.param .b64 param1;
	st.param.b64 	[param1], %rd81;
	.param .b32 retval0;
	call.uni (retval0), 
	vprintf, 
	(
	param0, 
	param1
	);
	ld.param.b32 	%r227, [retval0];
	} // callseq 27
	ld.global.f32 	%f32, [%rd78+8];
	cvt.f64.f32 	%fd27, %f32;
	st.local.f64 	[%rd5], %fd27;
	{ // callseq 28, 0
	.param .b64 param0;
	st.param.b64 	[param0], %rd80;
	.param .b64 param1;
	st.param.b64 	[param1], %rd81;
	.param .b32 retval0;
	call.uni (retval0), 
	vprintf, 
	(
	param0, 
	param1
	);
	ld.param.b32 	%r229, [retval0];
	} // callseq 28
	ld.global.f32 	%f33, [%rd78+12];
	cvt.f64.f32 	%fd28, %f33;
	st.local.f64 	[%rd5], %fd28;
	{ // callseq 29, 0
	.param .b64 param0;
	st.param.b64 	[param0], %rd80;
	.param .b64 param1;
	st.param.b64 	[param1], %rd81;
	.param .b32 retval0;
	call.uni (retval0), 
	vprintf, 
	(
	param0, 
	param1
	);
	ld.param.b32 	%r231, [retval0];
	} // callseq 29
	add.s32 	%r976, %r976, 4;
$L__BB0_18:
	setp.eq.s32 	%p15, %r20, 0;
	@%p15 bra 	$L__BB0_21;
	mov.b32 	%r979, 0;
	mov.u64 	%rd84, $str$5;
	add.u64 	%rd86, %SP, 16;
$L__BB0_20:
	.pragma "nounroll";
	mul.wide.u32 	%rd82, %r976, 4;
	add.s64 	%rd83, %rd6, %rd82;
	ld.global.f32 	%f34, [%rd83];
	cvt.f64.f32 	%fd29, %f34;
	st.local.f64 	[%rd5], %fd29;
	cvta.global.u64 	%rd85, %rd84;
	{ // callseq 30, 0
	.param .b64 param0;
	st.param.b64 	[param0], %rd85;
	.param .b64 param1;
	st.param.b64 	[param1], %rd86;
	.param .b32 retval0;
	call.uni (retval0), 
	vprintf, 
	(
	param0, 
	param1
	);
	ld.param.b32 	%r234, [retval0];
	} // callseq 30
	add.s32 	%r976, %r976, 1;
	add.s32 	%r979, %r979, 1;
	setp.ne.s32 	%p16, %r979, %r20;
	@%p16 bra 	$L__BB0_20;
$L__BB0_21:
	mov.u64 	%rd87, $str;
	cvta.global.u64 	%rd88, %rd87;
	{ // callseq 31, 0
	.param .b64 param0;
	st.param.b64 	[param0], %rd88;
	.param .b64 param1;
	st.param.b64 	[param1], 0;
	.param .b32 retval0;
	call.uni (retval0), 
	vprintf, 
	(
	param0, 
	param1
	);
	ld.param.b32 	%r236, [retval0];
	} // callseq 31
$L__BB0_22:
	shl.b32 	%r239, %r1030, 1;
	or.b32  	%r27, %r239, 1;
	add.s32 	%r28, %r142, -1;
	and.b32  	%r29, %r142, 15;
	and.b32  	%r30, %r142, 7;
	add.s32 	%r240, %r1030, %r2;
	max.s32 	%r241, %r142, %r240;
	setp.lt.s32 	%p17, %r240, %r142;
	selp.u32 	%r242, 1, 0, %p17;
	add.s32 	%r243, %r240, %r242;
	sub.s32 	%r244, %r241, %r243;
	div.u32 	%r245, %r244, %r2;
	add.s32 	%r31, %r245, %r242;
	and.b32  	%r32, %r142, 3;
	and.b32  	%r33, %r142, 2147483632;
	mov.u32 	%r246, s;
	cvt.u64.u32 	%rd90, %r246;
	cvta.shared.u64 	%rd498, %rd90;
	mov.b32 	%r980, 0;
	mov.u64 	%rd91, $str$8;
	mov.u64 	%rd496, %rd6;
$L__BB0_23:
	mov.u64 	%rd12, %rd498;
	mov.u64 	%rd10, %rd496;
	setp.ne.s32 	%p18, %r1030, 0;
	@%p18 bra 	$L__BB0_39;
	setp.lt.s32 	%p19, %r142, 1;
	cvta.global.u64 	%rd92, %rd91;
	{ // callseq 32, 0
	.param .b64 param0;
	st.param.b64 	[param0], %rd92;
	.param .b64 param1;
	st.param.b64 	[param1], 0;
	.param .b32 retval0;
	call.uni (retval0), 
	vprintf, 
	(
	param0, 
	param1
	);
	ld.param.b32 	%r247, [retval0];
	} // callseq 32
	mov.u64 	%rd93, $str;
	cvta.global.u64 	%rd94, %rd93;
	{ // callseq 33, 0
	.param .b64 param0;
	st.param.b64 	[param0], %rd94;
	.param .b64 param1;
	st.param.b64 	[param1], 0;
	.param .b32 retval0;
	call.uni (retval0), 
	vprintf, 
	(
	param0, 
	param1
	);
	ld.param.b32 	%r249, [retval0];
	} // callseq 33
	@%p19 bra 	$L__BB0_38;
	setp.lt.u32 	%p20, %r28, 15;
	mov.b32 	%r983, 0;
	@%p20 bra 	$L__BB0_28;
	and.b32  	%r252, %r142, 2147483632;
	neg.s32 	%r981, %r252;
	add.s64 	%rd500, %rd10, 32;
$L__BB0_27:
	.pragma "nounroll";
	ld.global.f32 	%f35, [%rd500+-32];
	cvt.f64.f32 	%fd30, %f35;
	add.u64 	%rd95, %SP, 0;
	add.u64 	%rd96, %SPL, 0;
	st.local.f64 	[%rd96], %fd30;
	mov.u64 	%rd97, $str$5;
	cvta.global.u64 	%rd98, %rd97;
	{ // callseq 34, 0
	.param .b64 param0;
	st.param.b64 	[param0], %rd98;
	.param .b64 param1;
	st.param.b64 	[param1], %rd95;
	.param .b32 retval0;
	call.uni (retval0), 
	vprintf, 
	(
	param0, 
	param1
	);
	ld.param.b32 	%r253, [retval0];
	} // callseq 34
	ld.global.f32 	%f36, [%rd500+-28];
	cvt.f64.f32 	%fd31, %f36;
	st.local.f64 	[%rd96], %fd31;
	{ // callseq 35, 0
	.param .b64 param0;
	st.param.b64 	[param0], %rd98;
	.param .b64 param1;
	st.param.b64 	[param1], %rd95;
	.param .b32 retval0;
	call.uni (retval0), 
	vprintf, 
	(
	param0, 
	param1
	);
	ld.param.b32 	%r255, [retval0];
	} // callseq 35
	ld.global.f32 	%f37, [%rd500+-24];
	cvt.f64.f32 	%fd32, %f37;
	st.local.f64 	[%rd96], %fd32;
	{ // callseq 36, 0
	.param .b64 param0;
	st.param.b64 	[param0], %rd98;
	.param .b64 param1;
	st.param.b64 	[param1], %rd95;
	.param .b32 retval0;
	call.uni (retval0), 
	vprintf, 
	(
	param0, 
	param1
	);
	ld.param.b32 	%r257, [retval0];
	} // callseq 36
	ld.global.f32 	%f38, [%rd500+-20];
	cvt.f64.f32 	%fd33, %f38;
	st.local.f64 	[%rd96], %fd33;
	{ // callseq 37, 0
	.param .b64 param0;
	st.param.b64 	[param0], %rd98;
	.param .b64 param1;
	st.param.b64 	[param1], %rd95;
	.param .b32 retval0;
	call.uni (retval0), 
	vprintf, 
	(
	param0, 
	param1
	);
	ld.param.b32 	%r259, [retval0];
	} // callseq 37
	ld.global.f32 	%f39, [%rd500+-16];
	cvt.f64.f32 	%fd34, %f39;
	st.local.f64 	[%rd96], %fd34;
	{ // callseq 38, 0
	.param .b64 param0;
	st.param.b64 	[param0], %rd98;
	.param .b64 param1;
	st.param.b64 	[param1], %rd95;
	.param .b32 retval0;
	call.uni (retval0), 
	vprintf, 
	(
	param0, 
	param1
	);
	ld.param.b32 	%r261, [retval0];
	} // callseq 38
	ld.global.f32 	%f40, [%rd500+-12];
	cvt.f64.f32 	%fd35, %f40;
	st.local.f64 	[%rd96], %fd35;
	{ // callseq 39, 0
	.param .b64 param0;
	st.param.b64 	[param0], %rd98;
	.param .b64 param1;
	st.param.b64 	[param1], %rd95;
	.param .b32 retval0;
	call.uni (retval0), 
	vprintf, 
	(
	param0, 
	param1
	);
	ld.param.b32 	%r263, [retval0];
	} // callseq 39
	ld.global.f32 	%f41, [%rd500+-8];
	cvt.f64.f32 	%fd36, %f41;
	st.local.f64 	[%rd96], %fd36;
	{ // callseq 40, 0
	.param .b64 param0;
	st.param.b64 	[param0], %rd98;
	.param .b64 param1;
	st.param.b64 	[param1], %rd95;
	.param .b32 retval0;
	call.uni (retval0), 
	vprintf, 
	(
	param0, 
	param1
	);
	ld.param.b32 	%r265, [retval0];
	} // callseq 40
	ld.global.f32 	%f42, [%rd500+-4];
	cvt.f64.f32 	%fd37, %f42;
	st.local.f64 	[%rd96], %fd37;
	{ // callseq 41, 0
	.param .b64 param0;
	st.param.b64 	[param0], %rd98;
	.param .b64 param1;
	st.param.b64 	[param1], %rd95;
	.param .b32 retval0;
	call.uni (retval0), 
	vprintf, 
	(
	param0, 
	param1
	);
	ld.param.b32 	%r267, [retval0];
	} // callseq 41
	ld.global.f32 	%f43, [%rd500];
	cvt.f64.f32 	%fd38, %f43;
	st.local.f64 	[%rd96], %fd38;
	{ // callseq 42, 0
	.param .b64 param0;
	st.param.b64 	[param0], %rd98;
	.param .b64 param1;
	st.param.b64 	[param1], %rd95;
	.param .b32 retval0;
	call.uni (retval0), 
	vprintf, 
	(
	param0, 
	param1
	);
	ld.param.b32 	%r269, [retval0];
	} // callseq 42
	ld.global.f32 	%f44, [%rd500+4];
	cvt.f64.f32 	%fd39, %f44;
	st.local.f64 	[%rd96], %fd39;
	{ // callseq 43, 0
	.param .b64 param0;
	st.param.b64 	[param0], %rd98;
	.param .b64 param1;
	st.param.b64 	[param1], %rd95;
	.param .b32 retval0;
	call.uni (retval0), 
	vprintf, 
	(
	param0, 
	param1
	);
	ld.param.b32 	%r271, [retval0];
	} // callseq 43
	ld.global.f32 	%f45, [%rd500+8];
	cvt.f64.f32 	%fd40, %f45;
	st.local.f64 	[%rd96], %fd40;
	{ // callseq 44, 0
	.param .b64 param0;
	st.param.b64 	[param0], %rd98;
	.param .b64 param1;
	st.param.b64 	[param1], %rd95;
	.param .b32 retval0;
	call.uni (retval0), 
	vprintf, 
	(
	param0, 
	param1
	);
	ld.param.b32 	%r273, [retval0];
	} // callseq 44
	ld.global.f32 	%f46, [%rd500+12];
	cvt.f64.f32 	%fd41, %f46;
	st.local.f64 	[%rd96], %fd41;
	{ // callseq 45, 0
	.param .b64 param0;
	st.param.b64 	[param0], %rd98;
	.param .b64 param1;
	st.param.b64 	[param1], %rd95;
	.param .b32 retval0;
	call.uni (retval0), 
	vprintf, 
	(
	param0, 
	param1
	);
	ld.param.b32 	%r275, [retval0];
	} // callseq 45
	ld.global.f32 	%f47, [%rd500+16];
	cvt.f64.f32 	%fd42, %f47;
	st.local.f64 	[%rd96], %fd42;
	{ // callseq 46, 0
	.param .b64 param0;
	st.param.b64 	[param0], %rd98;
	.param .b64 param1;
	st.param.b64 	[param1], %rd95;
	.param .b32 retval0;
	call.uni (retval0), 
	vprintf, 
	(
	param0, 
	param1
	);
	ld.param.b32 	%r277, [retval0];
	} // callseq 46
	ld.global.f32 	%f48, [%rd500+20];
	cvt.f64.f32 	%fd43, %f48;
	st.local.f64 	[%rd96], %fd43;
	{ // callseq 47, 0
	.param .b64 param0;
	st.param.b64 	[param0], %rd98;
	.param .b64 param1;
	st.param.b64 	[param1], %rd95;
	.param .b32 retval0;
	call.uni (retval0), 
	vprintf, 
	(
	param0, 
	param1
	);
	ld.param.b32 	%r279, [retval0];
	} // callseq 47
	ld.global.f32 	%f49, [%rd500+24];
	cvt.f64.f32 	%fd44, %f49;
	st.local.f64 	[%rd96], %fd44;
	{ // callseq 48, 0
	.param .b64 param0;
	st.param.b64 	[param0], %rd98;
	.param .b64 param1;
	st.param.b64 	[param1], %rd95;
	.param .b32 retval0;
	call.uni (retval0), 
	vprintf, 
	(
	param0, 
	param1
	);
	ld.param.b32 	%r281, [retval0];
	} // callseq 48
	ld.global.f32 	%f50, [%rd500+28];
	cvt.f64.f32 	%fd45, %f50;
	st.local.f64 	[%rd96], %fd45;
	{ // callseq 49, 0
	.param .b64 param0;
	st.param.b64 	[param0], %rd98;
	.param .b64 param1;
	st.param.b64 	[param1], %rd95;
	.param .b32 retval0;
	call.uni (retval0), 
	vprintf, 
	(
	param0, 
	param1
	);
	ld.param.b32 	%r283, [retval0];
	} // callseq 49
	add.s32 	%r981, %r981, 16;
	add.s64 	%rd500, %rd500, 64;
	setp.ne.s32 	%p21, %r981, 0;
	mov.u32 	%r983, %r33;
	@%p21 bra 	$L__BB0_27;
$L__BB0_28:
	setp.eq.s32 	%p22, %r29, 0;
	@%p22 bra 	$L__BB0_38;
	add.s32 	%r285, %r29, -1;
	setp.lt.u32 	%p23, %r285, 7;
	@%p23 bra 	$L__BB0_31;
	mul.wide.u32 	%rd99, %r983, 4;
	add.s64 	%rd100, %rd10, %rd99;
	ld.global.f32 	%f51, [%rd100];
	cvt.f64.f32 	%fd46, %f51;
	add.u64 	%rd101, %SP, 0;
	add.u64 	%rd102, %SPL, 0;
	st.local.f64 	[%rd102], %fd46;
	mov.u64 	%rd103, $str$5;
	cvta.global.u64 	%rd104, %rd103;
	{ // callseq 50, 0
	.param .b64 param0;
	st.param.b64 	[param0], %rd104;
	.param .b64 param1;
	st.param.b64 	[param1], %rd101;
	.param .b32 retval0;
	call.uni (retval0), 
	vprintf, 
	(
	param0, 
	param1
	);
	ld.param.b32 	%r286, [retval0];
	} // callseq 50
	ld.global.f32 	%f52, [%rd100+4];
	cvt.f64.f32 	%fd47, %f52;
	st.local.f64 	[%rd102], %fd47;
	{ // callseq 51, 0
	.param .b64 param0;
	st.param.b64 	[param0], %rd104;
	.param .b64 param1;
	st.param.b64 	[param1], %rd101;
	.param .b32 retval0;
	call.uni (retval0), 
	vprintf, 
	(
	param0, 
	param1
	);
	ld.param.b32 	%r288, [retval0];
	} // callseq 51
	ld.global.f32 	%f53, [%rd100+8];
	cvt.f64.f32 	%fd48, %f53;
	st.local.f64 	[%rd102], %fd48;
	{ // callseq 52, 0
	.param .b64 param0;
	st.param.b64 	[param0], %rd104;
	.param .b64 param1;
	st.param.b64 	[param1], %rd101;
	.param .b32 retval0;
	call.uni (retval0), 
	vprintf, 
	(
	param0, 
	param1
	);
	ld.param.b32 	%r290, [retval0];
	} // callseq 52
	ld.global.f32 	%f54, [%rd100+12];
	cvt.f64.f32 	%fd49, %f54;
	st.local.f64 	[%rd102], %fd49;
	{ // callseq 53, 0
	.param .b64 param0;
	st.param.b64 	[param0], %rd104;
	.param .b64 param1;
	st.param.b64 	[param1], %rd101;
	.param .b32 retval0;
	call.uni (retval0), 
	vprintf, 
	(
	param0, 
	param1
	);
	ld.param.b32 	%r292, [retval0];
	} // callseq 53
	ld.global.f32 	%f55, [%rd100+16];
	cvt.f64.f32 	%fd50, %f55;
	st.local.f64 	[%rd102], %fd50;
	{ // callseq 54, 0
	.param .b64 param0;
	st.param.b64 	[param0], %rd104;
	.param .b64 param1;
	st.param.b64 	[param1], %rd101;
	.param .b32 retval0;
	call.uni (retval0), 
	vprintf, 
	(
	param0, 
	param1
	);
	ld.param.b32 	%r294, [retval0];
	} // callseq 54
	ld.global.f32 	%f56, [%rd100+20];
	cvt.f64.f32 	%fd51, %f56;
	st.local.f64 	[%rd102], %fd51;
	{ // callseq 55, 0
	.param .b64 param0;
	st.param.b64 	[param0], %rd104;
	.param .b64 param1;
	st.param.b64 	[param1], %rd101;
	.param .b32 retval0;
	call.uni (retval0), 
	vprintf, 
	(
	param0, 
	param1
	);
	ld.param.b32 	%r296, [retval0];
	} // callseq 55
	ld.global.f32 	%f57, [%rd100+24];
	cvt.f64.f32 	%fd52, %f57;
	st.local.f64 	[%rd102], %fd52;
	{ // callseq 56, 0
	.param .b64 param0;
	st.param.b64 	[param0], %rd104;
	.param .b64 param1;
	st.param.b64 	[param1], %rd101;
	.param .b32 retval0;
	call.uni (retval0), 
	vprintf, 
	(
	param0, 
	param1
	);
	ld.param.b32 	%r298, [retval0];
	} // callseq 56
	ld.global.f32 	%f58, [%rd100+28];
	cvt.f64.f32 	%fd53, %f58;
	st.local.f64 	[%rd102], %fd53;
	{ // callseq 57, 0
	.param .b64 param0;
	st.param.b64 	[param0], %rd104;
	.param .b64 param1;
	st.param.b64 	[param1], %rd101;
	.param .b32 retval0;
	call.uni (retval0), 
	vprintf, 
	(
	param0, 
	param1
	);
	ld.param.b32 	%r300, [retval0];
	} // callseq 57
	add.s32 	%r983, %r983, 8;
$L__BB0_31:
	setp.eq.s32 	%p24, %r30, 0;
	@%p24 bra 	$L__BB0_38;
	add.s32 	%r302, %r30, -1;
	setp.lt.u32 	%p25, %r302, 3;
	@%p25 bra 	$L__BB0_34;
	mul.wide.u32 	%rd105, %r983, 4;
	add.s64 	%rd106, %rd10, %rd105;
	ld.global.f32 	%f59, [%rd106];
	cvt.f64.f32 	%fd54, %f59;
	add.u64 	%rd107, %SP, 0;
	add.u64 	%rd108, %SPL, 0;
	st.local.f64 	[%rd108], %fd54;
	mov.u64 	%rd109, $str$5;
	cvta.global.u64 	%rd110, %rd109;
	{ // callseq 58, 0
	.param .b64 param0;
	st.param.b64 	[param0], %rd110;
	.param .b64 param1;
	st.param.b64 	[param1], %rd107;
	.param .b32 retval0;
	call.uni (retval0), 
	vprintf, 
	(
	param0, 
	param1
	);
	ld.param.b32 	%r303, [retval0];
	} // callseq 58
	ld.global.f32 	%f60, [%rd106+4];
	cvt.f64.f32 	%fd55, %f60;
	st.local.f64 	[%rd108], %fd55;
	{ // callseq 59, 0
	.param .b64 param0;
	st.param.b64 	[param0], %rd110;
	.param .b64 param1;
	st.param.b64 	[param1], %rd107;
	.param .b32 retval0;
	call.uni (retval0), 
	vprintf, 
	(
	param0, 
	param1
	);
	ld.param.b32 	%r305, [retval0];
	} // callseq 59
	ld.global.f32 	%f61, [%rd106+8];
	cvt.f64.f32 	%fd56, %f61;
	st.local.f64 	[%rd108], %fd56;
	{ // callseq 60, 0
	.param .b64 param0;
	st.param.b64 	[param0], %rd110;
	.param .b64 param1;
	st.param.b64 	[param1], %rd107;
	.param .b32 retval0;
	call.uni (retval0), 
	vprintf, 
	(
	param0, 
	param1
	);
	ld.param.b32 	%r307, [retval0];
	} // callseq 60
	ld.global.f32 	%f62, [%rd106+12];
	cvt.f64.f32 	%fd57, %f62;
	st.local.f64 	[%rd108], %fd57;
	{ // callseq 61, 0
	.param .b64 param0;
	st.param.b64 	[param0], %rd110;
	.param .b64 param1;
	st.param.b64 	[param1], %rd107;
	.param .b32 retval0;
	call.uni (retval0), 
	vprintf, 
	(
	param0, 
	param1
	);
	ld.param.b32 	%r309, [retval0];
	} // callseq 61
	add.s32 	%r983, %r983, 4;
$L__BB0_34:
	setp.eq.s32 	%p26, %r32, 0;
	@%p26 bra 	$L__BB0_38;
	setp.eq.s32 	%p27, %r32, 1;
	mul.wide.u32 	%rd111, %r983, 4;
	add.s64 	%rd17, %rd10, %rd111;
	ld.global.f32 	%f63, [%rd17];
	cvt.f64.f32 	%fd58, %f63;
	add.u64 	%rd112, %SP, 0;
	add.u64 	%rd18, %SPL, 0;
	st.local.f64 	[%rd18], %fd58;
	mov.u64 	%rd113, $str$5;
	cvta.global.u64 	%rd114, %rd113;
	{ // callseq 62, 0
	.param .b64 param0;
	st.param.b64 	[param0], %rd114;
	.param .b64 param1;
	st.param.b64 	[param1], %rd112;
	.param .b32 retval0;
	call.uni (retval0), 
	vprintf, 
	(
	param0, 
	param1
	);
	ld.param.b32 	%r311, [retval0];
	} // callseq 62
	@%p27 bra 	$L__BB0_38;
	setp.eq.s32 	%p28, %r32, 2;
	ld.global.f32 	%f64, [%rd17+4];
	cvt.f64.f32 	%fd59, %f64;
	st.local.f64 	[%rd18], %fd59;
	cvta.global.u64 	%rd116, %rd113;
	{ // callseq 63, 0
	.param .b64 param0;
	st.param.b64 	[param0], %rd116;
	.param .b64 param1;
	st.param.b64 	[param1], %rd112;
	.param .b32 retval0;
	call.uni (retval0), 
	vprintf, 
	(
	param0, 
	param1
	);
	ld.param.b32 	%r313, [retval0];
	} // callseq 63
	@%p28 bra 	$L__BB0_38;
	ld.global.f32 	%f65, [%rd17+8];
	cvt.f64.f32 	%fd60, %f65;
	st.local.f64 	[%rd18], %fd60;
	cvta.global.u64 	%rd119, %rd113;
	{ // callseq 64, 0
	.param .b64 param0;
	st.param.b64 	[param0], %rd119;
	.param .b64 param1;
	st.param.b64 	[param1], %rd112;
	.param .b32 retval0;
	call.uni (retval0), 
	vprintf, 
	(
	param0, 
	param1
	);
	ld.param.b32 	%r315, [retval0];
	} // callseq 64
$L__BB0_38:
	mov.u64 	%rd121, $str;
	cvta.global.u64 	%rd122, %rd121;
	{ // callseq 65, 0
	.param .b64 param0;
	st.param.b64 	[param0], %rd122;
	.param .b64 param1;
	st.param.b64 	[param1], 0;
	.param .b32 retval0;
	call.uni (retval0), 
	vprintf, 
	(
	param0, 
	param1
	);
	ld.param.b32 	%r317, [retval0];
	} // callseq 65
$L__BB0_39:
	setp.gt.u32 	%p29, %r1030, 3;
	@%p29 bra 	$L__BB0_42;
	mov.u32 	%r985, %r1030;
$L__BB0_41:
	mul.wide.u32 	%rd123, %r985, 4;
	add.s64 	%rd124, %rd9, %rd123;
	mov.b32 	%r319, 0;
	st.global.u32 	[%rd124], %r319;
	add.s32 	%r985, %r985, %r2;
	setp.lt.u32 	%p30, %r985, 4;
	@%p30 bra 	$L__BB0_41;
$L__BB0_42:
	setp.ne.s32 	%p31, %r1030, 0;
	@%p31 bra 	$L__BB0_58;
	setp.lt.s32 	%p32, %r142, 1;
	mov.u64 	%rd125, $str$9;
	cvta.global.u64 	%rd126, %rd125;
	{ // callseq 66, 0
	.param .b64 param0;
	st.param.b64 	[param0], %rd126;
	.param .b64 param1;
	st.param.b64 	[param1], 0;
	.param .b32 retval0;
	call.uni (retval0), 
	vprintf, 
	(
	param0, 
	param1
	);
	ld.param.b32 	%r320, [retval0];
	} // callseq 66
	mov.u64 	%rd127, $str;
	cvta.global.u64 	%rd128, %rd127;
	{ // callseq 67, 0
	.param .b64 param0;
	st.param.b64 	[param0], %rd128;
	.param .b64 param1;
	st.param.b64 	[param1], 0;
	.param .b32 retval0;
	call.uni (retval0), 
	vprintf, 
	(
	param0, 
	param1
	);
	ld.param.b32 	%r322, [retval0];
	} // callseq 67
	@%p32 bra 	$L__BB0_57;
	setp.lt.u32 	%p33, %r28, 15;
	mov.b32 	%r988, 0;
	@%p33 bra 	$L__BB0_47;
	mov.b32 	%r986, 0;
$L__BB0_46:
	.pragma "nounroll";
	mul.wide.u32 	%rd129, %r986, 4;
	add.s64 	%rd130, %rd10, %rd129;
	ld.global.f32 	%f66, [%rd130];
	cvt.f64.f32 	%fd61, %f66;
	add.u64 	%rd131, %SP, 0;
	add.u64 	%rd132, %SPL, 0;
	st.local.f64 	[%rd132], %fd61;
	mov.u64 	%rd133, $str$5;
	cvta.global.u64 	%rd134, %rd133;
	{ // callseq 68, 0
	.param .b64 param0;
	st.param.b64 	[param0], %rd134;
	.param .b64 param1;
	st.param.b64 	[param1], %rd131;
	.param .b32 retval0;
	call.uni (retval0), 
	vprintf, 
	(
	param0, 
	param1
	);
	ld.param.b32 	%r326, [retval0];
	} // callseq 68
	ld.global.f32 	%f67, [%rd130+4];
	cvt.f64.f32 	%fd62, %f67;
	st.local.f64 	[%rd132], %fd62;
	{ // callseq 69, 0
	.param .b64 param0;
	st.param.b64 	[param0], %rd134;
	.param .b64 param1;
	st.param.b64 	[param1], %rd131;
	.param .b32 retval0;
	call.uni (retval0), 
	vprintf, 
	(
	param0, 
	param1
	);
	ld.param.b32 	%r328, [retval0];
	} // callseq 69
	ld.global.f32 	%f68, [%rd130+8];
	cvt.f64.f32 	%fd63, %f68;
	st.local.f64 	[%rd132], %fd63;
	{ // callseq 70, 0
	.param .b64 param0;
	st.param.b64 	[param0], %rd134;
	.param .b64 param1;
	st.param.b64 	[param1], %rd131;
	.param .b32 retval0;
	call.uni (retval0), 
	vprintf, 
	(
	param0, 
	param1
	);
	ld.param.b32 	%r330, [retval0];
	} // callseq 70
	ld.global.f32 	%f69, [%rd130+12];
	cvt.f64.f32 	%fd64, %f69;
	st.local.f64 	[%rd132], %fd64;
	{ // callseq 71, 0
	.param .b64 param0;
	st.param.b64 	[param0], %rd134;
	.param .b64 param1;
	st.param.b64 	[param1], %rd131;
	.param .b32 retval0;
	call.uni (retval0), 
	vprintf, 
	(
	param0, 
	param1
	);
	ld.param.b32 	%r332, [retval0];
	} // callseq 71
	ld.global.f32 	%f70, [%rd130+16];
	cvt.f64.f32 	%fd65, %f70;
	st.local.f64 	[%rd132], %fd65;
	{ // callseq 72, 0
	.param .b64 param0;
	st.param.b64 	[param0], %rd134;
	.param .b64 param1;
	st.param.b64 	[param1], %rd131;
	.param .b32 retval0;
	call.uni (retval0), 
	vprintf, 
	(
	param0, 
	param1
	);
	ld.param.b32 	%r334, [retval0];
	} // callseq 72
	ld.global.f32 	%f71, [%rd130+20];
	cvt.f64.f32 	%fd66, %f71;
	st.local.f64 	[%rd132], %fd66;
	{ // callseq 73, 0
	.param .b64 param0;
	st.param.b64 	[param0], %rd134;
	.param .b64 param1;
	st.param.b64 	[param1], %rd131;
	.param .b32 retval0;
	call.uni (retval0), 
	vprintf, 
	(
	param0, 
	param1
	);
	ld.param.b32 	%r336, [retval0];
	} // callseq 73
	ld.global.f32 	%f72, [%rd130+24];
	cvt.f64.f32 	%fd67, %f72;
	st.local.f64 	[%rd132], %fd67;
	{ // callseq 74, 0
	.param .b64 param0;
	st.param.b64 	[param0], %rd134;
	.param .b64 param1;
	st.param.b64 	[param1], %rd131;
	.param .b32 retval0;
	call.uni (retval0), 
	vprintf, 
	(
	param0, 
	param1
	);
	ld.param.b32 	%r338, [retval0];
	} // callseq 74
	ld.global.f32 	%f73, [%rd130+28];
	cvt.f64.f32 	%fd68, %f73;
	st.local.f64 	[%rd132], %fd68;
	{ // callseq 75, 0
	.param .b64 param0;
	st.param.b64 	[param0], %rd134;
	.param .b64 param1;
	st.param.b64 	[param1], %rd131;
	.param .b32 retval0;
	call.uni (retval0), 
	vprintf, 
	(
	param0, 
	param1
	);
	ld.param.b32 	%r340, [retval0];
	} // callseq 75
	ld.global.f32 	%f74, [%rd130+32];
	cvt.f64.f32 	%fd69, %f74;
	st.local.f64 	[%rd132], %fd69;
	{ // callseq 76, 0
	.param .b64 param0;
	st.param.b64 	[param0], %rd134;
	.param .b64 param1;
	st.param.b64 	[param1], %rd131;
	.param .b32 retval0;
	call.uni (retval0), 
	vprintf, 
	(
	param0, 
	param1
	);
	ld.param.b32 	%r342, [retval0];
	} // callseq 76
	ld.global.f32 	%f75, [%rd130+36];
	cvt.f64.f32 	%fd70, %f75;
	st.local.f64 	[%rd132], %fd70;
	{ // callseq 77, 0
	.param .b64 param0;
	st.param.b64 	[param0], %rd134;
	.param .b64 param1;
	st.param.b64 	[param1], %rd131;
	.param .b32 retval0;
	call.uni (retval0), 
	vprintf, 
	(
	param0, 
	param1
	);
	ld.param.b32 	%r344, [retval0];
	} // callseq 77
	ld.global.f32 	%f76, [%rd130+40];
	cvt.f64.f32 	%fd71, %f76;
	st.local.f64 	[%rd132], %fd71;
	{ // callseq 78, 0
	.param .b64 param0;
	st.param.b64 	[param0], %rd134;
	.param .b64 param1;
	st.param.b64 	[param1], %rd131;
	.param .b32 retval0;
	call.uni (retval0), 
	vprintf, 
	(
	param0, 
	param1
	);
	ld.param.b32 	%r346, [retval0];
	} // callseq 78
	ld.global.f32 	%f77, [%rd130+44];
	cvt.f64.f32 	%fd72, %f77;
	st.local.f64 	[%rd132], %fd72;
	{ // callseq 79, 0
	.param .b64 param0;
	st.param.b64 	[param0], %rd134;
	.param .b64 param1;
	st.param.b64 	[param1], %rd131;
	.param .b32 retval0;
	call.uni (retval0), 
	vprintf, 
	(
	param0, 
	param1
	);
	ld.param.b32 	%r348, [retval0];
	} // callseq 79
	ld.global.f32 	%f78, [%rd130+48];
	cvt.f64.f32 	%fd73, %f78;
	st.local.f64 	[%rd132], %fd73;
	{ // callseq 80, 0
	.param .b64 param0;
	st.param.b64 	[param0], %rd134;
	.param .b64 param1;
	st.param.b64 	[param1], %rd131;
	.param .b32 retval0;
	call.uni (retval0), 
	vprintf, 
	(
	param0, 
	param1
	);
	ld.param.b32 	%r350, [retval0];
	} // callseq 80
	ld.global.f32 	%f79, [%rd130+52];
	cvt.f64.f32 	%fd74, %f79;
	st.local.f64 	[%rd132], %fd74;
	{ // callseq 81, 0
	.param .b64 param0;
	st.param.b64 	[param0], %rd134;
	.param .b64 param1;
	st.param.b64 	[param1], %rd131;
	.param .b32 retval0;
	call.uni (retval0), 
	vprintf, 
	(
	param0, 
	param1
	);
	ld.param.b32 	%r352, [retval0];
	} // callseq 81
	ld.global.f32 	%f80, [%rd130+56];
	cvt.f64.f32 	%fd75, %f80;
	st.local.f64 	[%rd132], %fd75;
	{ // callseq 82, 0
	.param .b64 param0;
	st.param.b64 	[param0], %rd134;
	.param .b64 param1;
	st.param.b64 	[param1], %rd131;
	.param .b32 retval0;
	call.uni (retval0), 
	vprintf, 
	(
	param0, 
	param1
	);
	ld.param.b32 	%r354, [retval0];
	} // callseq 82
	ld.global.f32 	%f81, [%rd130+60];
	cvt.f64.f32 	%fd76, %f81;
	st.local.f64 	[%rd132], %fd76;
	{ // callseq 83, 0
	.param .b64 param0;
	st.param.b64 	[param0], %rd134;
	.param .b64 param1;
	st.param.b64 	[param1], %rd131;
	.param .b32 retval0;
	call.uni (retval0), 
	vprintf, 
	(
	param0, 
	param1
	);
	ld.param.b32 	%r356, [retval0];
	} // callseq 83
	add.s32 	%r986, %r986, 16;
	setp.ne.s32 	%p34, %r986, %r33;
	mov.u32 	%r988, %r33;
	@%p34 bra 	$L__BB0_46;
$L__BB0_47:
	setp.eq.s32 	%p35, %r29, 0;
	@%p35 bra 	$L__BB0_57;
	add.s32 	%r358, %r29, -1;
	setp.lt.u32 	%p36, %r358, 7;
	@%p36 bra 	$L__BB0_50;
	mul.wide.u32 	%rd135, %r988, 4;
	add.s64 	%rd136, %rd10, %rd135;
	ld.global.f32 	%f82, [%rd136];
	cvt.f64.f32 	%fd77, %f82;
	add.u64 	%rd137, %SP, 0;
	add.u64 	%rd138, %SPL, 0;
	st.local.f64 	[%rd138], %fd77;
	mov.u64 	%rd139, $str$5;
	cvta.global.u64 	%rd140, %rd139;
	{ // callseq 84, 0
	.param .b64 param0;
	st.param.b64 	[param0], %rd140;
	.param .b64 param1;
	st.param.b64 	[param1], %rd137;
	.param .b32 retval0;
	call.uni (retval0), 
	vprintf, 
	(
	param0, 
	param1
	);
	ld.param.b32 	%r359, [retval0];
	} // callseq 84
	ld.global.f32 	%f83, [%rd136+4];
	cvt.f64.f32 	%fd78, %f83;
	st.local.f64 	[%rd138], %fd78;
	{ // callseq 85, 0
	.param .b64 param0;
	st.param.b64 	[param0], %rd140;
	.param .b64 param1;
	st.param.b64 	[param1], %rd137;
	.param .b32 retval0;
	call.uni (retval0), 
	vprintf, 
	(
	param0, 
	param1
	);
	ld.param.b32 	%r361, [retval0];
	} // callseq 85
	ld.global.f32 	%f84, [%rd136+8];
	cvt.f64.f32 	%fd79, %f84;
	st.local.f64 	[%rd138], %fd79;
	{ // callseq 86, 0
	.param .b64 param0;
	st.param.b64 	[param0], %rd140;
	.param .b64 param1;
	st.param.b64 	[param1], %rd137;
	.param .b32 retval0;
	call.uni (retval0), 
	vprintf, 
	(
	param0, 
	param1
	);
	ld.param.b32 	%r363, [retval0];
	} // callseq 86
	ld.global.f32 	%f85, [%rd136+12];
	cvt.f64.f32 	%fd80, %f85;
	st.local.f64 	[%rd138], %fd80;
	{ // callseq 87, 0
	.param .b64 param0;
	st.param.b64 	[param0], %rd140;
	.param .b64 param1;
	st.param.b64 	[param1], %rd137;
	.param .b32 retval0;
	call.uni (retval0), 
	vprintf, 
	(
	param0, 
	param1
	);
	ld.param.b32 	%r365, [retval0];
	} // callseq 87
	ld.global.f32 	%f86, [%rd136+16];
	cvt.f64.f32 	%fd81, %f86;
	st.local.f64 	[%rd138], %fd81;
	{ // callseq 88, 0
	.param .b64 param0;
	st.param.b64 	[param0], %rd140;
	.param .b64 param1;
	st.param.b64 	[param1], %rd137;
	.param .b32 retval0;
	call.uni (retval0), 
	vprintf, 
	(
	param0, 
	param1
	);
	ld.param.b32 	%r367, [retval0];
	} // callseq 88
	ld.global.f32 	%f87, [%rd136+20];
	cvt.f64.f32 	%fd82, %f87;
	st.local.f64 	[%rd138], %fd82;
	{ // callseq 89, 0
	.param .b64 param0;
	st.param.b64 	[param0], %rd140;
	.param .b64 param1;
	st.param.b64 	[param1], %rd137;
	.param .b32 retval0;
	call.uni (retval0), 
	vprintf, 
	(
	param0, 
	param1
	);
	ld.param.b32 	%r369, [retval0];
	} // callseq 89
	ld.global.f32 	%f88, [%rd136+24];
	cvt.f64.f32 	%fd83, %f88;
	st.local.f64 	[%rd138], %fd83;
	{ // callseq 90, 0
	.param .b64 param0;
	st.param.b64 	[param0], %rd140;
	.param .b64 param1;
	st.param.b64 	[param1], %rd137;
	.param .b32 retval0;
	call.uni (retval0), 
	vprintf, 
	(
	param0, 
	param1
	);
	ld.param.b32 	%r371, [retval0];
	} // callseq 90
	ld.global.f32 	%f89, [%rd136+28];
	cvt.f64.f32 	%fd84, %f89;
	st.local.f64 	[%rd138], %fd84;
	{ // callseq 91, 0
	.param .b64 param0;
	st.param.b64 	[param0], %rd140;
	.param .b64 param1;
	st.param.b64 	[param1], %rd137;
	.param .b32 retval0;
	call.uni (retval0), 
	vprintf, 
	(
	param0, 
	param1
	);
	ld.param.b32 	%r373, [retval0];
	} // callseq 91
	add.s32 	%r988, %r988, 8;
$L__BB0_50:
	setp.eq.s32 	%p37, %r30, 0;
	@%p37 bra 	$L__BB0_57;
	add.s32 	%r375, %r30, -1;
	setp.lt.u32 	%p38, %r375, 3;
	@%p38 bra 	$L__BB0_53;
	mul.wide.u32 	%rd141, %r988, 4;
	add.s64 	%rd142, %rd10, %rd141;
	ld.global.f32 	%f90, [%rd142];
	cvt.f64.f32 	%fd85, %f90;
	add.u64 	%rd143, %SP, 0;
	add.u64 	%rd144, %SPL, 0;
	st.local.f64 	[%rd144], %fd85;
	mov.u64 	%rd145, $str$5;
	cvta.global.u64 	%rd146, %rd145;
	{ // callseq 92, 0
	.param .b64 param0;
	st.param.b64 	[param0], %rd146;
	.param .b64 param1;
	st.param.b64 	[param1], %rd143;
	.param .b32 retval0;
	call.uni (retval0), 
	vprintf, 
	(
	param0, 
	param1
	);
	ld.param.b32 	%r376, [retval0];
	} // callseq 92
	ld.global.f32 	%f91, [%rd142+4];
	cvt.f64.f32 	%fd86, %f91;
	st.local.f64 	[%rd144], %fd86;
	{ // callseq 93, 0
	.param .b64 param0;
	st.param.b64 	[param0], %rd146;
	.param .b64 param1;
	st.param.b64 	[param1], %rd143;
	.param .b32 retval0;
	call.uni (retval0), 
	vprintf, 
	(
	param0, 
	param1
	);
	ld.param.b32 	%r378, [retval0];
	} // callseq 93
	ld.global.f32 	%f92, [%rd142+8];
	cvt.f64.f32 	%fd87, %f92;
	st.local.f64 	[%rd144], %fd87;
	{ // callseq 94, 0
	.param .b64 param0;
	st.param.b64 	[param0], %rd146;
	.param .b64 param1;
	st.param.b64 	[param1], %rd143;
	.param .b32 retval0;
	call.uni (retval0), 
	vprintf, 
	(
	param0, 
	param1
	);
	ld.param.b32 	%r380, [retval0];
	} // callseq 94
	ld.global.f32 	%f93, [%rd142+12];
	cvt.f64.f32 	%fd88, %f93;
	st.local.f64 	[%rd144], %fd88;
	{ // callseq 95, 0
	.param .b64 param0;
	st.param.b64 	[param0], %rd146;
	.param .b64 param1;
	st.param.b64 	[param1], %rd143;
	.param .b32 retval0;
	call.uni (retval0), 
	vprintf, 
	(
	param0, 
	param1
	);
	ld.param.b32 	%r382, [retval0];
	} // callseq 95
	add.s32 	%r988, %r988, 4;
$L__BB0_53:
	setp.eq.s32 	%p39, %r32, 0;
	@%p39 bra 	$L__BB0_57;
	setp.eq.s32 	%p40, %r32, 1;
	mul.wide.u32 	%rd147, %r988, 4;
	add.s64 	%rd19, %rd10, %rd147;
	ld.global.f32 	%f94, [%rd19];
	cvt.f64.f32 	%fd89, %f94;
	add.u64 	%rd148, %SP, 0;
	add.u64 	%rd149, %SPL, 0;
	st.local.f64 	[%rd149], %fd89;
	mov.u64 	%rd150, $str$5;
	cvta.global.u64 	%rd151, %rd150;
	{ // callseq 96, 0
	.param .b64 param0;
	st.param.b64 	[param0], %rd151;
	.param .b64 param1;
	st.param.b64 	[param1], %rd148;
	.param .b32 retval0;
	call.uni (retval0), 
	vprintf, 
	(
	param0, 
	param1
	);
	ld.param.b32 	%r384, [retval0];
	} // callseq 96
	@%p40 bra 	$L__BB0_57;
	setp.eq.s32 	%p41, %r32, 2;
	ld.global.f32 	%f95, [%rd19+4];
	cvt.f64.f32 	%fd90, %f95;
	cvta.to.local.u64 	%rd153, %rd148;
	st.local.f64 	[%rd153], %fd90;
	cvta.global.u64 	%rd155, %rd150;
	{ // callseq 97, 0
	.param .b64 param0;
	st.param.b64 	[param0], %rd155;
	.param .b64 param1;
	st.param.b64 	[param1], %rd148;
	.param .b32 retval0;
	call.uni (retval0), 
	vprintf, 
	(
	param0, 
	param1
	);
	ld.param.b32 	%r386, [retval0];
	} // callseq 97
	@%p41 bra 	$L__BB0_57;
	ld.global.f32 	%f96, [%rd19+8];
	cvt.f64.f32 	%fd91, %f96;
	cvta.to.local.u64 	%rd157, %rd148;
	st.local.f64 	[%rd157], %fd91;
	cvta.global.u64 	%rd159, %rd150;
	{ // callseq 98, 0
	.param .b64 param0;
	st.param.b64 	[param0], %rd159;
	.param .b64 param1;
	st.param.b64 	[param1], %rd148;
	.param .b32 retval0;
	call.uni (retval0), 
	vprintf, 
	(
	param0, 
	param1
	);
	ld.param.b32 	%r388, [retval0];
	} // callseq 98
$L__BB0_57:
	mov.u64 	%rd160, $str;
	cvta.global.u64 	%rd161, %rd160;
	{ // callseq 99, 0
	.param .b64 param0;
	st.param.b64 	[param0], %rd161;
	.param .b64 param1;
	st.param.b64 	[param1], 0;
	.param .b32 retval0;
	call.uni (retval0), 
	vprintf, 
	(
	param0, 
	param1
	);
	ld.param.b32 	%r390, [retval0];
	} // callseq 99
$L__BB0_58:
	setp.ge.s32 	%p42, %r1030, %r142;
	@%p42 bra 	$L__BB0_65;
	add.s32 	%r392, %r31, 1;
	and.b32  	%r393, %r392, 3;
	setp.eq.s32 	%p43, %r393, 0;
	mov.u32 	%r990, %r1030;
	@%p43 bra 	$L__BB0_63;
	add.s32 	%r990, %r1030, %r2;
	setp.eq.s32 	%p44, %r393, 1;
	mul.wide.u32 	%rd162, %r1030, 4;
	add.s64 	%rd20, %rd10, %rd162;
	ld.global.u32 	%r396, [%rd20];
	shr.s32 	%r397, %r396, %r980;
	shl.b32 	%r398, %r397, 2;
	cvt.u64.u32 	%rd163, %r398;
	and.b64  	%rd164, %rd163, 12;
	add.s64 	%rd165, %rd9, %rd164;
	atom.global.add.u32 	%r399, [%rd165], 1;
	@%p44 bra 	$L__BB0_63;
	add.s32 	%r400, %r1030, %r2;
	add.s32 	%r990, %r400, %r2;
	setp.eq.s32 	%p45, %r393, 2;
	mul.wide.s32 	%rd166, %r2, 4;
	add.s64 	%rd21, %rd20, %rd166;
	ld.global.u32 	%r403, [%rd21];
	shr.s32 	%r404, %r403, %r980;
	shl.b32 	%r405, %r404, 2;
	cvt.u64.u32 	%rd167, %r405;
	and.b64  	%rd168, %rd167, 12;
	add.s64 	%rd169, %rd9, %rd168;
	atom.global.add.u32 	%r406, [%rd169], 1;
	@%p45 bra 	$L__BB0_63;
	add.s32 	%r408, %r400, %r2;
	add.s32 	%r990, %r408, %r2;
	add.s64 	%rd171, %rd21, %rd166;
	ld.global.u32 	%r409, [%rd171];
	shr.s32 	%r410, %r409, %r980;
	shl.b32 	%r411, %r410, 2;
	cvt.u64.u32 	%rd172, %r411;
	and.b64  	%rd173, %rd172, 12;
	add.s64 	%rd174, %rd9, %rd173;
	atom.global.add.u32 	%r412, [%rd174], 1;
$L__BB0_63:
	setp.lt.u32 	%p46, %r31, 3;
	@%p46 bra 	$L__BB0_65;
$L__BB0_64:
	mul.wide.u32 	%rd175, %r990, 4;
	add.s64 	%rd176, %rd10, %rd175;
	ld.global.u32 	%r413, [%rd176];
	shr.s32 	%r414, %r413, %r980;
	shl.b32 	%r415, %r414, 2;
	cvt.u64.u32 	%rd177, %r415;
	and.b64  	%rd178, %rd177, 12;
	add.s64 	%rd179, %rd9, %rd178;
	atom.global.add.u32 	%r416, [%rd179], 1;
	add.s32 	%r417, %r990, %r2;
	mul.wide.u32 	%rd180, %r417, 4;
	add.s64 	%rd181, %rd10, %rd180;
	ld.global.u32 	%r418, [%rd181];
	shr.s32 	%r419, %r418, %r980;
	shl.b32 	%r420, %r419, 2;
	cvt.u64.u32 	%rd182, %r420;
	and.b64  	%rd183, %rd182, 12;
	add.s64 	%rd184, %rd9, %rd183;
	atom.global.add.u32 	%r421, [%rd184], 1;
	add.s32 	%r422, %r417, %r2;
	mul.wide.u32 	%rd185, %r422, 4;
	add.s64 	%rd186, %rd10, %rd185;
	ld.global.u32 	%r423, [%rd186];
	shr.s32 	%r424, %r423, %r980;
	shl.b32 	%r425, %r424, 2;
	cvt.u64.u32 	%rd187, %r425;
	and.b64  	%rd188, %rd187, 12;
	add.s64 	%rd189, %rd9, %rd188;
	atom.global.add.u32 	%r426, [%rd189], 1;
	add.s32 	%r427, %r422, %r2;
	mul.wide.u32 	%rd190, %r427, 4;
	add.s64 	%rd191, %rd10, %rd190;
	ld.global.u32 	%r428, [%rd191];
	shr.s32 	%r429, %r428, %r980;
	shl.b32 	%r430, %r429, 2;
	cvt.u64.u32 	%rd192, %r430;
	and.b64  	%rd193, %rd192, 12;
	add.s64 	%rd194, %rd9, %rd193;
	atom.global.add.u32 	%r431, [%rd194], 1;
	add.s32 	%r990, %r427, %r2;
	setp.lt.s32 	%p47, %r990, %r142;
	@%p47 bra 	$L__BB0_64;
$L__BB0_65:
	setp.ne.s32 	%p48, %r1030, 0;
	@%p48 bra 	$L__BB0_81;
	setp.lt.s32 	%p49, %r142, 1;
	add.u64 	%rd195, %SP, 32;
	add.u64 	%rd196, %SPL, 32;
	st.local.u32 	[%rd196], %r980;
	mov.u64 	%rd197, $str$10;
	cvta.global.u64 	%rd198, %rd197;
	{ // callseq 100, 0
	.param .b64 param0;
	st.param.b64 	[param0], %rd198;
	.param .b64 param1;
	st.param.b64 	[param1], %rd195;
	.param .b32 retval0;
	call.uni (retval0), 
	vprintf, 
	(
	param0, 
	param1
	);
	ld.param.b32 	%r432, [retval0];
	} // callseq 100
	mov.u64 	%rd199, $str;
	cvta.global.u64 	%rd200, %rd199;
	{ // callseq 101, 0
	.param .b64 param0;
	st.param.b64 	[param0], %rd200;
	.param .b64 param1;
	st.param.b64 	[param1], 0;
	.param .b32 retval0;
	call.uni (retval0), 
	vprintf, 
	(
	param0, 
	param1
	);
	ld.param.b32 	%r434, [retval0];
	} // callseq 101
	ld.global.u32 	%r436, [%rd9];
	add.u64 	%rd201, %SP, 0;
	add.u64 	%rd202, %SPL, 0;
	st.local.u32 	[%rd202], %r436;
	mov.u64 	%rd203, $str$1;
	cvta.global.u64 	%rd204, %rd203;
	{ // callseq 102, 0
	.param .b64 param0;
	st.param.b64 	[param0], %rd204;
	.param .b64 param1;
	st.param.b64 	[param1], %rd201;
	.param .b32 retval0;
	call.uni (retval0), 
	vprintf, 
	(
	param0, 
	param1
	);
	ld.param.b32 	%r437, [retval0];
	} // callseq 102
	ld.global.u32 	%r439, [%rd9+4];
	st.local.u32 	[%rd202], %r439;
	{ // callseq 103, 0
	.param .b64 param0;
	st.param.b64 	[param0], %rd204;
	.param .b64 param1;
	st.param.b64 	[param1], %rd201;
	.param .b32 retval0;
	call.uni (retval0), 
	vprintf, 
	(
	param0, 
	param1
	);
	ld.param.b32 	%r440, [retval0];
	} // callseq 103
	ld.global.u32 	%r442, [%rd9+8];
	st.local.u32 	[%rd202], %r442;
	{ // callseq 104, 0
	.param .b64 param0;
	st.param.b64 	[param0], %rd204;
	.param .b64 param1;
	st.param.b64 	[param1], %rd201;
	.param .b32 retval0;
	call.uni (retval0), 
	vprintf, 
	(
	param0, 
	param1
	);
	ld.param.b32 	%r443, [retval0];
	} // callseq 104
	ld.global.u32 	%r445, [%rd9+12];
	st.local.u32 	[%rd202], %r445;
	{ // callseq 105, 0
	.param .b64 param0;
	st.param.b64 	[param0], %rd204;
	.param .b64 param1;
	st.param.b64 	[param1], %rd201;
	.param .b32 retval0;
	call.uni (retval0), 
	vprintf, 
	(
	param0, 
	param1
	);
	ld.param.b32 	%r446, [retval0];
	} // callseq 105
	{ // callseq 106, 0
	.param .b64 param0;
	st.param.b64 	[param0], %rd200;
	.param .b64 param1;
	st.param.b64 	[param1], 0;
	.param .b32 retval0;
	call.uni (retval0), 
	vprintf, 
	(
	param0, 
	param1
	);
	ld.param.b32 	%r448, [retval0];
	} // callseq 106
	mov.u64 	%rd205, $str$11;
	cvta.global.u64 	%rd206, %rd205;
	{ // callseq 107, 0
	.param .b64 param0;
	st.param.b64 	[param0], %rd206;
	.param .b64 param1;
	st.param.b64 	[param1], 0;
	.param .b32 retval0;
	call.uni (retval0), 
	vprintf, 
	(
	param0, 
	param1
	);
	ld.param.b32 	%r450, [retval0];
	} // callseq 107
	{ // callseq 108, 0
	.param .b64 param0;
	st.param.b64 	[param0], %rd200;
	.param .b64 param1;
	st.param.b64 	[param1], 0;
	.param .b32 retval0;
	call.uni (retval0), 
	vprintf, 
	(
	param0, 
	param1
	);
	ld.param.b32 	%r452, [retval0];
	} // callseq 108
	@%p49 bra 	$L__BB0_80;
	setp.lt.u32 	%p50, %r28, 15;
	mov.b32 	%r994, 0;
	@%p50 bra 	$L__BB0_70;
	mov.b32 	%r992, 0;
$L__BB0_69:
	.pragma "nounroll";
	mul.wide.u32 	%rd207, %r992, 4;
	add.s64 	%rd208, %rd10, %rd207;
	ld.global.f32 	%f97, [%rd208];
	cvt.f64.f32 	%fd92, %f97;
	st.local.f64 	[%rd4], %fd92;
	mov.u64 	%rd209, $str$5;
	cvta.global.u64 	%rd210, %rd209;
	add.u64 	%rd211, %SP, 16;
	{ // callseq 109, 0
	.param .b64 param0;
	st.param.b64 	[param0], %rd210;
	.param .b64 param1;
	st.param.b64 	[param1], %rd211;
	.param .b32 retval0;
	call.uni (retval0), 
	vprintf, 
	(
	param0, 
	param1
	);
	ld.param.b32 	%r456, [retval0];
	} // callseq 109
	ld.global.f32 	%f98, [%rd208+4];
	cvt.f64.f32 	%fd93, %f98;
	st.local.f64 	[%rd4], %fd93;
	{ // callseq 110, 0
	.param .b64 param0;
	st.param.b64 	[param0], %rd210;
	.param .b64 param1;
	st.param.b64 	[param1], %rd211;
	.param .b32 retval0;
	call.uni (retval0), 
	vprintf, 
	(
	param0, 
	param1
	);
	ld.param.b32 	%r458, [retval0];
	} // callseq 110
	ld.global.f32 	%f99, [%rd208+8];
	cvt.f64.f32 	%fd94, %f99;
	st.local.f64 	[%rd4], %fd94;
	{ // callseq 111, 0
	.param .b64 param0;
	st.param.b64 	[param0], %rd210;
	.param .b64 param1;
	st.param.b64 	[param1], %rd211;
	.param .b32 retval0;
	call.uni (retval0), 
	vprintf, 
	(
	param0, 
	param1
	);
	ld.param.b32 	%r460, [retval0];
	} // callseq 111
	ld.global.f32 	%f100, [%rd208+12];
	cvt.f64.f32 	%fd95, %f100;
	st.local.f64 	[%rd4], %fd95;
	{ // callseq 112, 0
	.param .b64 param0;
	st.param.b64 	[param0], %rd210;
	.param .b64 param1;
	st.param.b64 	[param1], %rd211;
	.param .b32 retval0;
	call.uni (retval0), 
	vprintf, 
	(
	param0, 
	param1
	);
	ld.param.b32 	%r462, [retval0];
	} // callseq 112
	ld.global.f32 	%f101, [%rd208+16];
	cvt.f64.f32 	%fd96, %f101;
	st.local.f64 	[%rd4], %fd96;
	{ // callseq 113, 0
	.param .b64 param0;
	st.param.b64 	[param0], %rd210;
	.param .b64 param1;
	st.param.b64 	[param1], %rd211;
	.param .b32 retval0;
	call.uni (retval0), 
	vprintf, 
	(
	param0, 
	param1
	);
	ld.param.b32 	%r464, [retval0];
	} // callseq 113
	ld.global.f32 	%f102, [%rd208+20];
	cvt.f64.f32 	%fd97, %f102;
	st.local.f64 	[%rd4], %fd97;
	{ // callseq 114, 0
	.param .b64 param0;
	st.param.b64 	[param0], %rd210;
	.param .b64 param1;
	st.param.b64 	[param1], %rd211;
	.param .b32 retval0;
	call.uni (retval0), 
	vprintf, 
	(
	param0, 
	param1
	);
	ld.param.b32 	%r466, [retval0];
	} // callseq 114
	ld.global.f32 	%f103, [%rd208+24];
	cvt.f64.f32 	%fd98, %f103;
	st.local.f64 	[%rd4], %fd98;
	{ // callseq 115, 0
	.param .b64 param0;
	st.param.b64 	[param0], %rd210;
	.param .b64 param1;
	st.param.b64 	[param1], %rd211;
	.param .b32 retval0;
	call.uni (retval0), 
	vprintf, 
	(
	param0, 
	param1
	);
	ld.param.b32 	%r468, [retval0];
	} // callseq 115
	ld.global.f32 	%f104, [%rd208+28];
	cvt.f64.f32 	%fd99, %f104;
	st.local.f64 	[%rd4], %fd99;
	{ // callseq 116, 0
	.param .b64 param0;
	st.param.b64 	[param0], %rd210;
	.param .b64 param1;
	st.param.b64 	[param1], %rd211;
	.param .b32 retval0;
	call.uni (retval0), 
	vprintf, 
	(
	param0, 
	param1
	);
	ld.param.b32 	%r470, [retval0];
	} // callseq 116
	ld.global.f32 	%f105, [%rd208+32];
	cvt.f64.f32 	%fd100, %f105;
	st.local.f64 	[%rd4], %fd100;
	{ // callseq 117, 0
	.param .b64 param0;
	st.param.b64 	[param0], %rd210;
	.param .b64 param1;
	st.param.b64 	[param1], %rd211;
	.param .b32 retval0;
	call.uni (retval0), 
	vprintf, 
	(
	param0, 
	param1
	);
	ld.param.b32 	%r472, [retval0];
	} // callseq 117
	ld.global.f32 	%f106, [%rd208+36];
	cvt.f64.f32 	%fd101, %f106;
	st.local.f64 	[%rd4], %fd101;
	{ // callseq 118, 0
	.param .b64 param0;
	st.param.b64 	[param0], %rd210;
	.param .b64 param1;
	st.param.b64 	[param1], %rd211;
	.param .b32 retval0;
	call.uni (retval0), 
	vprintf, 
	(
	param0, 
	param1
	);
	ld.param.b32 	%r474, [retval0];
	} // callseq 118
	ld.global.f32 	%f107, [%rd208+40];
	cvt.f64.f32 	%fd102, %f107;
	st.local.f64 	[%rd4], %fd102;
	{ // callseq 119, 0
	.param .b64 param0;
	st.param.b64 	[param0], %rd210;
	.param .b64 param1;
	st.param.b64 	[param1], %rd211;
	.param .b32 retval0;
	call.uni (retval0), 
	vprintf, 
	(
	param0, 
	param1
	);
	ld.param.b32 	%r476, [retval0];
	} // callseq 119
	ld.global.f32 	%f108, [%rd208+44];
	cvt.f64.f32 	%fd103, %f108;
	st.local.f64 	[%rd4], %fd103;
	{ // callseq 120, 0
	.param .b64 param0;
	st.param.b64 	[param0], %rd210;
	.param .b64 param1;
	st.param.b64 	[param1], %rd211;
	.param .b32 retval0;
	call.uni (retval0), 
	vprintf, 
	(
	param0, 
	param1
	);
	ld.param.b32 	%r478, [retval0];
	} // callseq 120
	ld.global.f32 	%f109, [%rd208+48];
	cvt.f64.f32 	%fd104, %f109;
	st.local.f64 	[%rd4], %fd104;
	{ // callseq 121, 0
	.param .b64 param0;
	st.param.b64 	[param0], %rd210;
	.param .b64 param1;
	st.param.b64 	[param1], %rd211;
	.param .b32 retval0;
	call.uni (retval0), 
	vprintf, 
	(
	param0, 
	param1
	);
	ld.param.b32 	%r480, [retval0];
	} // callseq 121
	ld.global.f32 	%f110, [%rd208+52];
	cvt.f64.f32 	%fd105, %f110;
	st.local.f64 	[%rd4], %fd105;
	{ // callseq 122, 0
	.param .b64 param0;
	st.param.b64 	[param0], %rd210;
	.param .b64 param1;
	st.param.b64 	[param1], %rd211;
	.param .b32 retval0;
	call.uni (retval0), 
	vprintf, 
	(
	param0, 
	param1
	);
	ld.param.b32 	%r482, [retval0];
	} // callseq 122
	ld.global.f32 	%f111, [%rd208+56];
	cvt.f64.f32 	%fd106, %f111;
	st.local.f64 	[%rd4], %fd106;
	{ // callseq 123, 0
	.param .b64 param0;
	st.param.b64 	[param0], %rd210;
	.param .b64 param1;
	st.param.b64 	[param1], %rd211;
	.param .b32 retval0;
	call.uni (retval0), 
	vprintf, 
	(
	param0, 
	param1
	);
	ld.param.b32 	%r484, [retval0];
	} // callseq 123
	ld.global.f32 	%f112, [%rd208+60];
	cvt.f64.f32 	%fd107, %f112;
	st.local.f64 	[%rd4], %fd107;
	{ // callseq 124, 0
	.param .b64 param0;
	st.param.b64 	[param0], %rd210;
	.param .b64 param1;
	st.param.b64 	[param1], %rd211;
	.param .b32 retval0;
	call.uni (retval0), 
	vprintf, 
	(
	param0, 
	param1
	);
	ld.param.b32 	%r486, [retval0];
	} // callseq 124
	add.s32 	%r992, %r992, 16;
	setp.ne.s32 	%p51, %r992, %r33;
	mov.u32 	%r994, %r33;
	@%p51 bra 	$L__BB0_69;
$L__BB0_70:
	setp.eq.s32 	%p52, %r29, 0;
	@%p52 bra 	$L__BB0_80;
	add.s32 	%r488, %r29, -1;
	setp.lt.u32 	%p53, %r488, 7;
	@%p53 bra 	$L__BB0_73;
	mul.wide.u32 	%rd212, %r994, 4;
	add.s64 	%rd213, %rd10, %rd212;
	ld.global.f32 	%f113, [%rd213];
	cvt.f64.f32 	%fd108, %f113;
	st.local.f64 	[%rd4], %fd108;
	mov.u64 	%rd214, $str$5;
	cvta.global.u64 	%rd215, %rd214;
	add.u64 	%rd216, %SP, 16;
	{ // callseq 125, 0
	.param .b64 param0;
	st.param.b64 	[param0], %rd215;
	.param .b64 param1;
	st.param.b64 	[param1], %rd216;
	.param .b32 retval0;
	call.uni (retval0), 
	vprintf, 
	(
	param0, 
	param1
	);
	ld.param.b32 	%r489, [retval0];
	} // callseq 125
	ld.global.f32 	%f114, [%rd213+4];
	cvt.f64.f32 	%fd109, %f114;
	st.local.f64 	[%rd4], %fd109;
	{ // callseq 126, 0
	.param .b64 param0;
	st.param.b64 	[param0], %rd215;
	.param .b64 param1;
	st.param.b64 	[param1], %rd216;
	.param .b32 retval0;
	call.uni (retval0), 
	vprintf, 
	(
	param0, 
	param1
	);
	ld.param.b32 	%r491, [retval0];
	} // callseq 126
	ld.global.f32 	%f115, [%rd213+8];
	cvt.f64.f32 	%fd110, %f115;
	st.local.f64 	[%rd4], %fd110;
	{ // callseq 127, 0
	.param .b64 param0;
	st.param.b64 	[param0], %rd215;
	.param .b64 param1;
	st.param.b64 	[param1], %rd216;
	.param .b32 retval0;
	call.uni (retval0), 
	vprintf, 
	(
	param0, 
	param1
	);
	ld.param.b32 	%r493, [retval0];
	} // callseq 127
	ld.global.f32 	%f116, [%rd213+12];
	cvt.f64.f32 	%fd111, %f116;
	st.local.f64 	[%rd4], %fd111;
	{ // callseq 128, 0
	.param .b64 param0;
	st.param.b64 	[param0], %rd215;
	.param .b64 param1;
	st.param.b64 	[param1], %rd216;
	.param .b32 retval0;
	call.uni (retval0), 
	vprintf, 
	(
	param0, 
	param1
	);
	ld.param.b32 	%r495, [retval0];
	} // callseq 128
	ld.global.f32 	%f117, [%rd213+16];
	cvt.f64.f32 	%fd112, %f117;
	st.local.f64 	[%rd4], %fd112;
	{ // callseq 129, 0
	.param .b64 param0;
	st.param.b64 	[param0], %rd215;
	.param .b64 param1;
	st.param.b64 	[param1], %rd216;
	.param .b32 retval0;
	call.uni (retval0), 
	vprintf, 
	(
	param0, 
	param1
	);
	ld.param.b32 	%r497, [retval0];
	} // callseq 129
	ld.global.f32 	%f118, [%rd213+20];
	cvt.f64.f32 	%fd113, %f118;
	st.local.f64 	[%rd4], %fd113;
	{ // callseq 130, 0
	.param .b64 param0;
	st.param.b64 	[param0], %rd215;
	.param .b64 param1;
	st.param.b64 	[param1], %rd216;
	.param .b32 retval0;
	call.uni (retval0), 
	vprintf, 
	(
	param0, 
	param1
	);
	ld.param.b32 	%r499, [retval0];
	} // callseq 130
	ld.global.f32 	%f119, [%rd213+24];
	cvt.f64.f32 	%fd114, %f119;
	st.local.f64 	[%rd4], %fd114;
	{ // callseq 131, 0
	.param .b64 param0;
	st.param.b64 	[param0], %rd215;
	.param .b64 param1;
	st.param.b64 	[param1], %rd216;
	.param .b32 retval0;
	call.uni (retval0), 
	vprintf, 
	(
	param0, 
	param1
	);
	ld.param.b32 	%r501, [retval0];
	} // callseq 131
	ld.global.f32 	%f120, [%rd213+28];
	cvt.f64.f32 	%fd115, %f120;
	st.local.f64 	[%rd4], %fd115;
	{ // callseq 132, 0
	.param .b64 param0;
	st.param.b64 	[param0], %rd215;
	.param .b64 param1;
	st.param.b64 	[param1], %rd216;
	.param .b32 retval0;
	call.uni (retval0), 
	vprintf, 
	(
	param0, 
	param1
	);
	ld.param.b32 	%r503, [retval0];
	} // callseq 132
	add.s32 	%r994, %r994, 8;
$L__BB0_73:
	setp.eq.s32 	%p54, %r30, 0;
	@%p54 bra 	$L__BB0_80;
	add.s32 	%r505, %r30, -1;
	setp.lt.u32 	%p55, %r505, 3;
	@%p55 bra 	$L__BB0_76;
	mul.wide.u32 	%rd217, %r994, 4;
	add.s64 	%rd218, %rd10, %rd217;
	ld.global.f32 	%f121, [%rd218];
	cvt.f64.f32 	%fd116, %f121;
	st.local.f64 	[%rd4], %fd116;
	mov.u64 	%rd219, $str$5;
	cvta.global.u64 	%rd220, %rd219;
	add.u64 	%rd221, %SP, 16;
	{ // callseq 133, 0
	.param .b64 param0;
	st.param.b64 	[param0], %rd220;
	.param .b64 param1;
	st.param.b64 	[param1], %rd221;
	.param .b32 retval0;
	call.uni (retval0), 
	vprintf, 
	(
	param0, 
	param1
	);
	ld.param.b32 	%r506, [retval0];
	} // callseq 133
	ld.global.f32 	%f122, [%rd218+4];
	cvt.f64.f32 	%fd117, %f122;
	st.local.f64 	[%rd4], %fd117;
	{ // callseq 134, 0
	.param .b64 param0;
	st.param.b64 	[param0], %rd220;
	.param .b64 param1;
	st.param.b64 	[param1], %rd221;
	.param .b32 retval0;
	call.uni (retval0), 
	vprintf, 
	(
	param0, 
	param1
	);
	ld.param.b32 	%r508, [retval0];
	} // callseq 134
	ld.global.f32 	%f123, [%rd218+8];
	cvt.f64.f32 	%fd118, %f123;
	st.local.f64 	[%rd4], %fd118;
	{ // callseq 135, 0
	.param .b64 param0;
	st.param.b64 	[param0], %rd220;
	.param .b64 param1;
	st.param.b64 	[param1], %rd221;
	.param .b32 retval0;
	call.uni (retval0), 
	vprintf, 
	(
	param0, 
	param1
	);
	ld.param.b32 	%r510, [retval0];
	} // callseq 135
	ld.global.f32 	%f124, [%rd218+12];
	cvt.f64.f32 	%fd119, %f124;
	st.local.f64 	[%rd4], %fd119;
	{ // callseq 136, 0
	.param .b64 param0;
	st.param.b64 	[param0], %rd220;
	.param .b64 param1;
	st.param.b64 	[param1], %rd221;
	.param .b32 retval0;
	call.uni (retval0), 
	vprintf, 
	(
	param0, 
	param1
	);
	ld.param.b32 	%r512, [retval0];
	} // callseq 136
	add.s32 	%r994, %r994, 4;
$L__BB0_76:
	setp.eq.s32 	%p56, %r32, 0;
	@%p56 bra 	$L__BB0_80;
	setp.eq.s32 	%p57, %r32, 1;
	mul.wide.u32 	%rd222, %r994, 4;
	add.s64 	%rd22, %rd10, %rd222;
	ld.global.f32 	%f125, [%rd22];
	cvt.f64.f32 	%fd120, %f125;
	st.local.f64 	[%rd4], %fd120;
	mov.u64 	%rd223, $str$5;
	cvta.global.u64 	%rd224, %rd223;
	add.u64 	%rd225, %SP, 16;
	{ // callseq 137, 0
	.param .b64 param0;
	st.param.b64 	[param0], %rd224;
	.param .b64 param1;
	st.param.b64 	[param1], %rd225;
	.param .b32 retval0;
	call.uni (retval0), 
	vprintf, 
	(
	param0, 
	param1
	);
	ld.param.b32 	%r514, [retval0];
	} // callseq 137
	@%p57 bra 	$L__BB0_80;
	setp.eq.s32 	%p58, %r32, 2;
	ld.global.f32 	%f126, [%rd22+4];
	cvt.f64.f32 	%fd121, %f126;
	st.local.f64 	[%rd4], %fd121;
	cvta.global.u64 	%rd227, %rd223;
	{ // callseq 138, 0
	.param .b64 param0;
	st.param.b64 	[param0], %rd227;
	.param .b64 param1;
	st.param.b64 	[param1], %rd225;
	.param .b32 retval0;
	call.uni (retval0), 
	vprintf, 
	(
	param0, 
	param1
	);
	ld.param.b32 	%r516, [retval0];
	} // callseq 138
	@%p58 bra 	$L__BB0_80;
	ld.global.f32 	%f127, [%rd22+8];
	cvt.f64.f32 	%fd122, %f127;
	st.local.f64 	[%rd4], %fd122;
	cvta.global.u64 	%rd230, %rd223;
	{ // callseq 139, 0
	.param .b64 param0;
	st.param.b64 	[param0], %rd230;
	.param .b64 param1;
	st.param.b64 	[param1], %rd225;
	.param .b32 retval0;
	call.uni (retval0), 
	vprintf, 
	(
	param0, 
	param1
	);
	ld.param.b32 	%r518, [retval0];
	} // callseq 139
$L__BB0_80:
	mov.u64 	%rd232, $str;
	cvta.global.u64 	%rd233, %rd232;
	{ // callseq 140, 0
	.param .b64 param0;
	st.param.b64 	[param0], %rd233;
	.param .b64 param1;
	st.param.b64 	[param1], 0;
	.param .b32 retval0;
	call.uni (retval0), 
	vprintf, 
	(
	param0, 
	param1
	);
	ld.param.b32 	%r520, [retval0];
	} // callseq 140
$L__BB0_81:
	mov.b32 	%r996, 0;
	mov.u32 	%r997, %r996;
	mov.u32 	%r998, %r996;
$L__BB0_82:
	mov.u32 	%r67, %r998;
	mov.u32 	%r1007, %r997;
	setp.ne.s32 	%p59, %r1030, 0;
	mul.lo.s32 	%r68, %r2, %r996;
	@%p59 bra 	$L__BB0_84;
	mov.u64 	%rd234, $str;
	cvta.global.u64 	%rd235, %rd234;
	{ // callseq 141, 0
	.param .b64 param0;
	st.param.b64 	[param0], %rd235;
	.param .b64 param1;
	st.param.b64 	[param1], 0;
	.param .b32 retval0;
	call.uni (retval0), 
	vprintf, 
	(
	param0, 
	param1
	);
	ld.param.b32 	%r523, [retval0];
	} // callseq 141
	ld.global.u32 	%r525, [%rd9];
	add.u64 	%rd236, %SP, 0;
	add.u64 	%rd237, %SPL, 0;
	st.local.u32 	[%rd237], %r525;
	mov.u64 	%rd238, $str$1;
	cvta.global.u64 	%rd239, %rd238;
	{ // callseq 142, 0
	.param .b64 param0;
	st.param.b64 	[param0], %rd239;
	.param .b64 param1;
	st.param.b64 	[param1], %rd236;
	.param .b32 retval0;
	call.uni (retval0), 
	vprintf, 
	(
	param0, 
	param1
	);
	ld.param.b32 	%r526, [retval0];
	} // callseq 142
	ld.global.u32 	%r528, [%rd9+4];
	st.local.u32 	[%rd237], %r528;
	{ // callseq 143, 0
	.param .b64 param0;
	st.param.b64 	[param0], %rd239;
	.param .b64 param1;
	st.param.b64 	[param1], %rd236;
	.param .b32 retval0;
	call.uni (retval0), 
	vprintf, 
	(
	param0, 
	param1
	);
	ld.param.b32 	%r529, [retval0];
	} // callseq 143
	ld.global.u32 	%r531, [%rd9+8];
	st.local.u32 	[%rd237], %r531;
	{ // callseq 144, 0
	.param .b64 param0;
	st.param.b64 	[param0], %rd239;
	.param .b64 param1;
	st.param.b64 	[param1], %rd236;
	.param .b32 retval0;
	call.uni (retval0), 
	vprintf, 
	(
	param0, 
	param1
	);
	ld.param.b32 	%r532, [retval0];
	} // callseq 144
	ld.global.u32 	%r534, [%rd9+12];
	st.local.u32 	[%rd237], %r534;
	{ // callseq 145, 0
	.param .b64 param0;
	st.param.b64 	[param0], %rd239;
	.param .b64 param1;
	st.param.b64 	[param1], %rd236;
	.param .b32 retval0;
	call.uni (retval0), 
	vprintf, 
	(
	param0, 
	param1
	);
	ld.param.b32 	%r535, [retval0];
	} // callseq 145
	{ // callseq 146, 0
	.param .b64 param0;
	st.param.b64 	[param0], %rd235;
	.param .b64 param1;
	st.param.b64 	[param1], 0;
	.param .b32 retval0;
	call.uni (retval0), 
	vprintf, 
	(
	param0, 
	param1
	);
	ld.param.b32 	%r537, [retval0];
	} // callseq 146
$L__BB0_84:
	add.s32 	%r998, %r67, %r2;
	setp.gt.u32 	%p60, %r998, 4;
	mov.b32 	%r997, 0;
	@%p60 bra 	$L__BB0_86;
	add.s32 	%r540, %r2, %r68;
	add.s32 	%r541, %r540, -1;
	mul.wide.u32 	%rd240, %r541, 4;
	add.s64 	%rd241, %rd9, %rd240;
	ld.global.u32 	%r997, [%rd241];
$L__BB0_86:
	sub.s32 	%r542, 4, %r67;
	setp.lt.u32 	%p61, %r542, %r2;
	@%p61 bra 	$L__BB0_106;
	setp.ne.s32 	%p62, %r1030, 0;
	@%p62 bra 	$L__BB0_89;
	st.local.v2.u32 	[%rd3], {%r67, %r2};
	mov.u64 	%rd242, $str$2;
	cvta.global.u64 	%rd243, %rd242;
	add.u64 	%rd244, %SP, 16;
	{ // callseq 147, 0
	.param .b64 param0;
	st.param.b64 	[param0], %rd243;
	.param .b64 param1;
	st.param.b64 	[param1], %rd244;
	.param .b32 retval0;
	call.uni (retval0), 
	vprintf, 
	(
	param0, 
	param1
	);
	ld.param.b32 	%r543, [retval0];
	} // callseq 147
$L__BB0_89:
	setp.eq.s32 	%p63, %r67, 0;
	mov.b32 	%r1000, 0;
	@%p63 bra 	$L__BB0_91;
	add.s32 	%r546, %r67, -1;
	mul.wide.u32 	%rd245, %r546, 4;
	add.s64 	%rd246, %rd9, %rd245;
	ld.global.u32 	%r1000, [%rd246];
$L__BB0_91:
	mul.wide.u32 	%rd247, %r67, 4;
	add.s64 	%rd23, %rd9, %rd247;
	setp.lt.u32 	%p64, %r2, 2;
	add.s32 	%r74, %r1000, %r1007;
	mov.b32 	%r1003, 1;
	@%p64 bra 	$L__BB0_96;
	mov.b32 	%r1003, 1;
	mov.u32 	%r1001, %r2;
$L__BB0_93:
	shr.u32 	%r77, %r1001, 1;
	bar.sync 	0;
	setp.ge.u32 	%p65, %r1030, %r77;
	@%p65 bra 	$L__BB0_95;
	mul.lo.s32 	%r549, %r1003, %r27;
	mul.wide.s32 	%rd248, %r549, 4;
	add.s64 	%rd249, %rd23, %rd248;
	ld.global.u32 	%r550, [%rd249+-4];
	mul.wide.s32 	%rd250, %r1003, 4;
	add.s64 	%rd251, %rd249, %rd250;
	ld.global.u32 	%r551, [%rd251+-4];
	add.s32 	%r552, %r551, %r550;
	st.global.u32 	[%rd251+-4], %r552;
$L__BB0_95:
	shl.b32 	%r1003, %r1003, 1;
	setp.gt.u32 	%p66, %r1001, 3;
	mov.u32 	%r1001, %r77;
	@%p66 bra 	$L__BB0_93;
$L__BB0_96:
	@%p62 bra 	$L__BB0_98;
	add.s32 	%r553, %r2, -1;
	mul.wide.u32 	%rd252, %r553, 4;
	add.s64 	%rd253, %rd23, %rd252;
	mov.b32 	%r554, 0;
	st.global.u32 	[%rd253], %r554;
$L__BB0_98:
	@%p64 bra 	$L__BB0_103;
	mov.b32 	%r1004, 1;
$L__BB0_100:
	shr.u32 	%r1003, %r1003, 1;
	bar.sync 	0;
	setp.ge.u32 	%p69, %r1030, %r1004;
	@%p69 bra 	$L__BB0_102;
	mul.lo.s32 	%r556, %r1003, %r27;
	mul.wide.u32 	%rd254, %r556, 4;
	add.s64 	%rd255, %rd23, %rd254;
	ld.global.u32 	%r557, [%rd255+-4];
	mul.wide.u32 	%rd256, %r1003, 4;
	add.s64 	%rd257, %rd255, %rd256;
	ld.global.u32 	%r558, [%rd257+-4];
	st.global.u32 	[%rd255+-4], %r558;
	add.s32 	%r559, %r558, %r557;
	st.global.u32 	[%rd257+-4], %r559;
$L__BB0_102:
	shl.b32 	%r1004, %r1004, 1;
	setp.lt.s32 	%p70, %r1004, %r2;
	@%p70 bra 	$L__BB0_100;
$L__BB0_103:
	setp.ge.u32 	%p71, %r1030, %r2;
	@%p71 bra 	$L__BB0_105;
	mul.wide.u32 	%rd258, %r1030, 4;
	add.s64 	%rd259, %rd23, %rd258;
	ld.global.u32 	%r560, [%rd259];
	add.s32 	%r561, %r74, %r560;
	st.global.u32 	[%rd259], %r561;
$L__BB0_105:
	bar.sync 	0;
	bra.uni 	$L__BB0_118;
$L__BB0_106:
	@%p59 bra 	$L__BB0_118;
	st.local.v2.u32 	[%rd3], {%r67, %r2};
	mov.u64 	%rd260, $str$3;
	cvta.global.u64 	%rd261, %rd260;
	add.u64 	%rd262, %SP, 16;
	{ // callseq 148, 0
	.param .b64 param0;
	st.param.b64 	[param0], %rd261;
	.param .b64 param1;
	st.param.b64 	[param1], %rd262;
	.param .b32 retval0;
	call.uni (retval0), 
	vprintf, 
	(
	param0, 
	param1
	);
	ld.param.b32 	%r562, [retval0];
	} // callseq 148
	mov.u64 	%rd263, $str;
	cvta.global.u64 	%rd264, %rd263;
	{ // callseq 149, 0
	.param .b64 param0;
	st.param.b64 	[param0], %rd264;
	.param .b64 param1;
	st.param.b64 	[param1], 0;
	.param .b32 retval0;
	call.uni (retval0), 
	vprintf, 
	(
	param0, 
	param1
	);
	ld.param.b32 	%r564, [retval0];
	} // callseq 149
	ld.global.u32 	%r566, [%rd9];
	add.u64 	%rd265, %SP, 0;
	add.u64 	%rd266, %SPL, 0;
	st.local.u32 	[%rd266], %r566;
	mov.u64 	%rd267, $str$1;
	cvta.global.u64 	%rd268, %rd267;
	{ // callseq 150, 0
	.param .b64 param0;
	st.param.b64 	[param0], %rd268;
	.param .b64 param1;
	st.param.b64 	[param1], %rd265;
	.param .b32 retval0;
	call.uni (retval0), 
	vprintf, 
	(
	param0, 
	param1
	);
	ld.param.b32 	%r567, [retval0];
	} // callseq 150
	ld.global.u32 	%r569, [%rd9+4];
	st.local.u32 	[%rd266], %r569;
	{ // callseq 151, 0
	.param .b64 param0;
	st.param.b64 	[param0], %rd268;
	.param .b64 param1;
	st.param.b64 	[param1], %rd265;
	.param .b32 retval0;
	call.uni (retval0), 
	vprintf, 
	(
	param0, 
	param1
	);
	ld.param.b32 	%r570, [retval0];
	} // callseq 151
	ld.global.u32 	%r572, [%rd9+8];
	st.local.u32 	[%rd266], %r572;
	{ // callseq 152, 0
	.param .b64 param0;
	st.param.b64 	[param0], %rd268;
	.param .b64 param1;
	st.param.b64 	[param1], %rd265;
	.param .b32 retval0;
	call.uni (retval0), 
	vprintf, 
	(
	param0, 
	param1
	);
	ld.param.b32 	%r573, [retval0];
	} // callseq 152
	ld.global.u32 	%r575, [%rd9+12];
	st.local.u32 	[%rd266], %r575;
	{ // callseq 153, 0
	.param .b64 param0;
	st.param.b64 	[param0], %rd268;
	.param .b64 param1;
	st.param.b64 	[param1], %rd265;
	.param .b32 retval0;
	call.uni (retval0), 
	vprintf, 
	(
	param0, 
	param1
	);
	ld.param.b32 	%r576, [retval0];
	} // callseq 153
	{ // callseq 154, 0
	.param .b64 param0;
	st.param.b64 	[param0], %rd264;
	.param .b64 param1;
	st.param.b64 	[param1], 0;
	.param .b32 retval0;
	call.uni (retval0), 
	vprintf, 
	(
	param0, 
	param1
	);
	ld.param.b32 	%r578, [retval0];
	} // callseq 154
	neg.s32 	%r580, %r68;
	and.b32  	%r84, %r580, 3;
	setp.eq.s32 	%p73, %r84, 0;
	mov.u32 	%r1008, %r67;
	@%p73 bra 	$L__BB0_113;
	setp.eq.s32 	%p74, %r67, 0;
	mov.u32 	%r1006, %r1007;
	@%p74 bra 	$L__BB0_110;
	add.s32 	%r581, %r67, -1;
	mul.wide.u32 	%rd269, %r581, 4;
	add.s64 	%rd270, %rd9, %rd269;
	ld.global.u32 	%r582, [%rd270];
	add.s32 	%r1006, %r582, %r1007;
$L__BB0_110:
	mul.wide.u32 	%rd271, %r67, 4;
	add.s64 	%rd24, %rd9, %rd271;
	ld.global.u32 	%r1007, [%rd24];
	st.global.u32 	[%rd24], %r1006;
	st.local.v4.u32 	[%rd3], {%r1006, %r1007, %r67, %r1006};
	mov.u64 	%rd272, $str$4;
	cvta.global.u64 	%rd273, %rd272;
	{ // callseq 155, 0
	.param .b64 param0;
	st.param.b64 	[param0], %rd273;
	.param .b64 param1;
	st.param.b64 	[param1], %rd262;
	.param .b32 retval0;
	call.uni (retval0), 
	vprintf, 
	(
	param0, 
	param1
	);
	ld.param.b32 	%r583, [retval0];
	} // callseq 155
	add.s32 	%r1008, %r67, 1;
	setp.eq.s32 	%p75, %r84, 1;
	@%p75 bra 	$L__BB0_113;
	ld.global.u32 	%r585, [%rd24];
	add.s32 	%r586, %r585, %r1007;
	ld.global.u32 	%r1007, [%rd24+4];
	st.global.u32 	[%rd24+4], %r586;
	st.local.v4.u32 	[%rd3], {%r586, %r1007, %r1008, %r586};
	cvta.global.u64 	%rd276, %rd272;
	add.u64 	%rd277, %SP, 16;
	{ // callseq 156, 0
	.param .b64 param0;
	st.param.b64 	[param0], %rd276;
	.param .b64 param1;
	st.param.b64 	[param1], %rd277;
	.param .b32 retval0;
	call.uni (retval0), 
	vprintf, 
	(
	param0, 
	param1
	);
	ld.param.b32 	%r587, [retval0];
	} // callseq 156
	add.s32 	%r1008, %r67, 2;
	setp.eq.s32 	%p76, %r84, 2;
	@%p76 bra 	$L__BB0_113;
	ld.global.u32 	%r589, [%rd24+4];
	add.s32 	%r590, %r589, %r1007;
	ld.global.u32 	%r1007, [%rd24+8];
	st.global.u32 	[%rd24+8], %r590;
	st.local.v4.u32 	[%rd3], {%r590, %r1007, %r1008, %r590};
	cvta.global.u64 	%rd279, %rd272;
	{ // callseq 157, 0
	.param .b64 param0;
	st.param.b64 	[param0], %rd279;
	.param .b64 param1;
	st.param.b64 	[param1], %rd277;
	.param .b32 retval0;
	call.uni (retval0), 
	vprintf, 
	(
	param0, 
	param1
	);
	ld.param.b32 	%r591, [retval0];
	} // callseq 157
	add.s32 	%r1008, %r67, 3;
$L__BB0_113:
	add.s32 	%r593, %r68, -1;
	setp.lt.u32 	%p77, %r593, 3;
	@%p77 bra 	$L__BB0_117;
$L__BB0_114:
	setp.eq.s32 	%p78, %r1008, 0;
	@%p78 bra 	$L__BB0_116;
	add.s32 	%r594, %r1008, -1;
	mul.wide.u32 	%rd281, %r594, 4;
	add.s64 	%rd282, %rd9, %rd281;
	ld.global.u32 	%r595, [%rd282];
	add.s32 	%r1007, %r595, %r1007;
$L__BB0_116:
	setp.ne.s32 	%p79, %r1008, 0;
	mul.wide.u32 	%rd283, %r1008, 4;
	add.s64 	%rd284, %rd9, %rd283;
	ld.global.u32 	%r596, [%rd284];
	st.global.u32 	[%rd284], %r1007;
	st.local.v4.u32 	[%rd3], {%r1007, %r596, %r1008, %r1007};
	mov.u64 	%rd285, $str$4;
	cvta.global.u64 	%rd286, %rd285;
	add.u64 	%rd287, %SP, 16;
	{ // callseq 158, 0
	.param .b64 param0;
	st.param.b64 	[param0], %rd286;
	.param .b64 param1;
	st.param.b64 	[param1], %rd287;
	.param .b32 retval0;
	call.uni (retval0), 
	vprintf, 
	(
	param0, 
	param1
	);
	ld.param.b32 	%r597, [retval0];
	} // callseq 158
	add.s32 	%r599, %r1008, 1;
	ld.global.u32 	%r600, [%rd284];
	add.s32 	%r601, %r600, %r596;
	ld.global.u32 	%r602, [%rd284+4];
	st.global.u32 	[%rd284+4], %r601;
	st.local.v4.u32 	[%rd3], {%r601, %r602, %r599, %r601};
	{ // callseq 159, 0
	.param .b64 param0;
	st.param.b64 	[param0], %rd286;
	.param .b64 param1;
	st.param.b64 	[param1], %rd287;
	.param .b32 retval0;
	call.uni (retval0), 
	vprintf, 
	(
	param0, 
	param1
	);
	ld.param.b32 	%r603, [retval0];
	} // callseq 159
	add.s32 	%r605, %r1008, 2;
	ld.global.u32 	%r606, [%rd284+4];
	add.s32 	%r607, %r606, %r602;
	ld.global.u32 	%r608, [%rd284+8];
	st.global.u32 	[%rd284+8], %r607;
	st.local.v4.u32 	[%rd3], {%r607, %r608, %r605, %r607};
	{ // callseq 160, 0
	.param .b64 param0;
	st.param.b64 	[param0], %rd286;
	.param .b64 param1;
	st.param.b64 	[param1], %rd287;
	.param .b32 retval0;
	call.uni (retval0), 
	vprintf, 
	(
	param0, 
	param1
	);
	ld.param.b32 	%r609, [retval0];
	} // callseq 160
	add.s32 	%r611, %r1008, 3;
	ld.global.u32 	%r612, [%rd284+8];
	add.s32 	%r613, %r612, %r608;
	ld.global.u32 	%r1007, [%rd284+12];
	st.global.u32 	[%rd284+12], %r613;
	st.local.v4.u32 	[%rd3], {%r613, %r1007, %r611, %r613};
	{ // callseq 161, 0
	.param .b64 param0;
	st.param.b64 	[param0], %rd286;
	.param .b64 param1;
	st.param.b64 	[param1], %rd287;
	.param .b32 retval0;
	call.uni (retval0), 
	vprintf, 
	(
	param0, 
	param1
	);
	ld.param.b32 	%r614, [retval0];
	} // callseq 161
	add.s32 	%r1008, %r1008, 4;
	@%p79 bra 	$L__BB0_114;
$L__BB0_117:
	mov.u64 	%rd288, $str;
	cvta.global.u64 	%rd289, %rd288;
	{ // callseq 162, 0
	.param .b64 param0;
	st.param.b64 	[param0], %rd289;
	.param .b64 param1;
	st.param.b64 	[param1], 0;
	.param .b32 retval0;
	call.uni (retval0), 
	vprintf, 
	(
	param0, 
	param1
	);
	ld.param.b32 	%r616, [retval0];
	} // callseq 162
	ld.global.u32 	%r618, [%rd9];
	add.u64 	%rd290, %SP, 0;
	add.u64 	%rd291, %SPL, 0;
	st.local.u32 	[%rd291], %r618;
	mov.u64 	%rd292, $str$1;
	cvta.global.u64 	%rd293, %rd292;
	{ // callseq 163, 0
	.param .b64 param0;
	st.param.b64 	[param0], %rd293;
	.param .b64 param1;
	st.param.b64 	[param1], %rd290;
	.param .b32 retval0;
	call.uni (retval0), 
	vprintf, 
	(
	param0, 
	param1
	);
	ld.param.b32 	%r619, [retval0];
	} // callseq 163
	ld.global.u32 	%r621, [%rd9+4];
	st.local.u32 	[%rd291], %r621;
	{ // callseq 164, 0
	.param .b64 param0;
	st.param.b64 	[param0], %rd293;
	.param .b64 param1;
	st.param.b64 	[param1], %rd290;
	.param .b32 retval0;
	call.uni (retval0), 
	vprintf, 
	(
	param0, 
	param1
	);
	ld.param.b32 	%r622, [retval0];
	} // callseq 164
	ld.global.u32 	%r624, [%rd9+8];
	st.local.u32 	[%rd291], %r624;
	{ // callseq 165, 0
	.param .b64 param0;
	st.param.b64 	[param0], %rd293;
	.param .b64 param1;
	st.param.b64 	[param1], %rd290;
	.param .b32 retval0;
	call.uni (retval0), 
	vprintf, 
	(
	param0, 
	param1
	);
	ld.param.b32 	%r625, [retval0];
	} // callseq 165
	ld.global.u32 	%r627, [%rd9+12];
	st.local.u32 	[%rd291], %r627;
	{ // callseq 166, 0
	.param .b64 param0;
	st.param.b64 	[param0], %rd293;
	.param .b64 param1;
	st.param.b64 	[param1], %rd290;
	.param .b32 retval0;
	call.uni (retval0), 
	vprintf, 
	(
	param0, 
	param1
	);
	ld.param.b32 	%r628, [retval0];
	} // callseq 166
	{ // callseq 167, 0
	.param .b64 param0;
	st.param.b64 	[param0], %rd289;
	.param .b64 param1;
	st.param.b64 	[param1], 0;
	.param .b32 retval0;
	call.uni (retval0), 
	vprintf, 
	(
	param0, 
	param1
	);
	ld.param.b32 	%r630, [retval0];
	} // callseq 167
$L__BB0_118:
	setp.lt.u32 	%p80, %r998, 4;
	add.s32 	%r996, %r996, 1;
	@%p80 bra 	$L__BB0_82;
	setp.ne.s32 	%p81, %r1030, 0;
	bar.sync 	0;
	@%p81 bra 	$L__BB0_121;
	add.u64 	%rd294, %SP, 32;
	add.u64 	%rd295, %SPL, 32;
	st.local.u32 	[%rd295], %r980;
	mov.u64 	%rd296, $str$12;
	cvta.global.u64 	%rd297, %rd296;
	{ // callseq 168, 0
	.param .b64 param0;
	st.param.b64 	[param0], %rd297;
	.param .b64 param1;
	st.param.b64 	[param1], %rd294;
	.param .b32 retval0;
	call.uni (retval0), 
	vprintf, 
	(
	param0, 
	param1
	);
	ld.param.b32 	%r632, [retval0];
	} // callseq 168
	mov.u64 	%rd298, $str;
	cvta.global.u64 	%rd299, %rd298;
	{ // callseq 169, 0
	.param .b64 param0;
	st.param.b64 	[param0], %rd299;
	.param .b64 param1;
	st.param.b64 	[param1], 0;
	.param .b32 retval0;
	call.uni (retval0), 
	vprintf, 
	(
	param0, 
	param1
	);
	ld.param.b32 	%r634, [retval0];
	} // callseq 169
	ld.global.u32 	%r636, [%rd9];
	add.u64 	%rd300, %SP, 0;
	add.u64 	%rd301, %SPL, 0;
	st.local.u32 	[%rd301], %r636;
	mov.u64 	%rd302, $str$1;
	cvta.global.u64 	%rd303, %rd302;
	{ // callseq 170, 0
	.param .b64 param0;
	st.param.b64 	[param0], %rd303;
	.param .b64 param1;
	st.param.b64 	[param1], %rd300;
	.param .b32 retval0;
	call.uni (retval0), 
	vprintf, 
	(
	param0, 
	param1
	);
	ld.param.b32 	%r637, [retval0];
	} // callseq 170
	ld.global.u32 	%r639, [%rd9+4];
	st.local.u32 	[%rd301], %r639;
	{ // callseq 171, 0
	.param .b64 param0;
	st.param.b64 	[param0], %rd303;
	.param .b64 param1;
	st.param.b64 	[param1], %rd300;
	.param .b32 retval0;
	call.uni (retval0), 
	vprintf, 
	(
	param0, 
	param1
	);
	ld.param.b32 	%r640, [retval0];
	} // callseq 171
	ld.global.u32 	%r642, [%rd9+8];
	st.local.u32 	[%rd301], %r642;
	{ // callseq 172, 0
	.param .b64 param0;
	st.param.b64 	[param0], %rd303;
	.param .b64 param1;
	st.param.b64 	[param1], %rd300;
	.param .b32 retval0;
	call.uni (retval0), 
	vprintf, 
	(
	param0, 
	param1
	);
	ld.param.b32 	%r643, [retval0];
	} // callseq 172
	ld.global.u32 	%r645, [%rd9+12];
	st.local.u32 	[%rd301], %r645;
	{ // callseq 173, 0
	.param .b64 param0;
	st.param.b64 	[param0], %rd303;
	.param .b64 param1;
	st.param.b64 	[param1], %rd300;
	.param .b32 retval0;
	call.uni (retval0), 
	vprintf, 
	(
	param0, 
	param1
	);
	ld.param.b32 	%r646, [retval0];
	} // callseq 173
	{ // callseq 174, 0
	.param .b64 param0;
	st.param.b64 	[param0], %rd299;
	.param .b64 param1;
	st.param.b64 	[param1], 0;
	.param .b32 retval0;
	call.uni (retval0), 
	vprintf, 
	(
	param0, 
	param1
	);
	ld.param.b32 	%r648, [retval0];
	} // callseq 174
$L__BB0_121:
	setp.ne.s32 	%p82, %r1030, 0;
	bar.sync 	0;
	@%p82 bra 	$L__BB0_131;
	setp.lt.s32 	%p83, %r142, 1;
	@%p83 bra 	$L__BB0_131;
	setp.lt.u32 	%p84, %r28, 3;
	mov.b32 	%r1014, 0;
	@%p84 bra 	$L__BB0_126;
	mov.b32 	%r1012, 0;
$L__BB0_125:
	.pragma "nounroll";
	mul.wide.u32 	%rd304, %r1012, 4;
	add.s64 	%rd305, %rd10, %rd304;
	ld.global.u32 	%r652, [%rd305];
	shr.s32 	%r653, %r652, %r980;
	shl.b32 	%r654, %r653, 2;
	cvt.u64.u32 	%rd306, %r654;
	and.b64  	%rd307, %rd306, 12;
	add.s64 	%rd308, %rd9, %rd307;
	ld.global.u32 	%r655, [%rd308];
	mov.b32 	%f128, %r652;
	cvt.f64.f32 	%fd123, %f128;
	add.u64 	%rd309, %SP, 0;
	add.u64 	%rd310, %SPL, 0;
	st.local.u32 	[%rd310], %r655;
	st.local.f64 	[%rd310+8], %fd123;
	mov.u64 	%rd311, $str$6;
	cvta.global.u64 	%rd312, %rd311;
	{ // callseq 175, 0
	.param .b64 param0;
	st.param.b64 	[param0], %rd312;
	.param .b64 param1;
	st.param.b64 	[param1], %rd309;
	.param .b32 retval0;
	call.uni (retval0), 
	vprintf, 
	(
	param0, 
	param1
	);
	ld.param.b32 	%r656, [retval0];
	} // callseq 175
	ld.global.f32 	%f129, [%rd305];
	ld.global.u32 	%r658, [%rd308];
	mul.wide.s32 	%rd313, %r658, 4;
	add.s64 	%rd314, %rd497, %rd313;
	st.global.f32 	[%rd314], %f129;
	add.s64 	%rd315, %rd12, %rd304;
	ld.u32 	%r659, [%rd315];
	ld.global.u32 	%r660, [%rd308];
	mul.wide.s32 	%rd316, %r660, 4;
	add.s64 	%rd317, %rd499, %rd316;
	st.u32 	[%rd317], %r659;
	ld.global.u32 	%r661, [%rd308];
	add.s32 	%r662, %r661, 1;
	st.global.u32 	[%rd308], %r662;
	ld.global.u32 	%r663, [%rd305+4];
	shr.s32 	%r664, %r663, %r980;
	shl.b32 	%r665, %r664, 2;
	cvt.u64.u32 	%rd318, %r665;
	and.b64  	%rd319, %rd318, 12;
	add.s64 	%rd320, %rd9, %rd319;
	ld.global.u32 	%r666, [%rd320];
	mov.b32 	%f130, %r663;
	cvt.f64.f32 	%fd124, %f130;
	st.local.u32 	[%rd310], %r666;
	st.local.f64 	[%rd310+8], %fd124;
	{ // callseq 176, 0
	.param .b64 param0;
	st.param.b64 	[param0], %rd312;
	.param .b64 param1;
	st.param.b64 	[param1], %rd309;
	.param .b32 retval0;
	call.uni (retval0), 
	vprintf, 
	(
	param0, 
	param1
	);
	ld.param.b32 	%r667, [retval0];
	} // callseq 176
	ld.global.f32 	%f131, [%rd305+4];
	ld.global.u32 	%r669, [%rd320];
	mul.wide.s32 	%rd321, %r669, 4;
	add.s64 	%rd322, %rd497, %rd321;
	st.global.f32 	[%rd322], %f131;
	ld.u32 	%r670, [%rd315+4];
	ld.global.u32 	%r671, [%rd320];
	mul.wide.s32 	%rd323, %r671, 4;
	add.s64 	%rd324, %rd499, %rd323;
	st.u32 	[%rd324], %r670;
	ld.global.u32 	%r672, [%rd320];
	add.s32 	%r673, %r672, 1;
	st.global.u32 	[%rd320], %r673;
	ld.global.u32 	%r674, [%rd305+8];
	shr.s32 	%r675, %r674, %r980;
	shl.b32 	%r676, %r675, 2;
	cvt.u64.u32 	%rd325, %r676;
	and.b64  	%rd326, %rd325, 12;
	add.s64 	%rd327, %rd9, %rd326;
	ld.global.u32 	%r677, [%rd327];
	mov.b32 	%f132, %r674;
	cvt.f64.f32 	%fd125, %f132;
	st.local.u32 	[%rd310], %r677;
	st.local.f64 	[%rd310+8], %fd125;
	{ // callseq 177, 0
	.param .b64 param0;
	st.param.b64 	[param0], %rd312;
	.param .b64 param1;
	st.param.b64 	[param1], %rd309;
	.param .b32 retval0;
	call.uni (retval0), 
	vprintf, 
	(
	param0, 
	param1
	);
	ld.param.b32 	%r678, [retval0];
	} // callseq 177
	ld.global.f32 	%f133, [%rd305+8];
	ld.global.u32 	%r680, [%rd327];
	mul.wide.s32 	%rd328, %r680, 4;
	add.s64 	%rd329, %rd497, %rd328;
	st.global.f32 	[%rd329], %f133;
	ld.u32 	%r681, [%rd315+8];
	ld.global.u32 	%r682, [%rd327];
	mul.wide.s32 	%rd330, %r682, 4;
	add.s64 	%rd331, %rd499, %rd330;
	st.u32 	[%rd331], %r681;
	ld.global.u32 	%r683, [%rd327];
	add.s32 	%r684, %r683, 1;
	st.global.u32 	[%rd327], %r684;
	ld.global.u32 	%r685, [%rd305+12];
	shr.s32 	%r686, %r685, %r980;
	shl.b32 	%r687, %r686, 2;
	cvt.u64.u32 	%rd332, %r687;
	and.b64  	%rd333, %rd332, 12;
	add.s64 	%rd334, %rd9, %rd333;
	ld.global.u32 	%r688, [%rd334];
	mov.b32 	%f134, %r685;
	cvt.f64.f32 	%fd126, %f134;
	st.local.u32 	[%rd310], %r688;
	st.local.f64 	[%rd310+8], %fd126;
	{ // callseq 178, 0
	.param .b64 param0;
	st.param.b64 	[param0], %rd312;
	.param .b64 param1;
	st.param.b64 	[param1], %rd309;
	.param .b32 retval0;
	call.uni (retval0), 
	vprintf, 
	(
	param0, 
	param1
	);
	ld.param.b32 	%r689, [retval0];
	} // callseq 178
	ld.global.f32 	%f135, [%rd305+12];
	ld.global.u32 	%r691, [%rd334];
	mul.wide.s32 	%rd335, %r691, 4;
	add.s64 	%rd336, %rd497, %rd335;
	st.global.f32 	[%rd336], %f135;
	ld.u32 	%r692, [%rd315+12];
	ld.global.u32 	%r693, [%rd334];
	mul.wide.s32 	%rd337, %r693, 4;
	add.s64 	%rd338, %rd499, %rd337;
	st.u32 	[%rd338], %r692;
	ld.global.u32 	%r694, [%rd334];
	add.s32 	%r695, %r694, 1;
	st.global.u32 	[%rd334], %r695;
	add.s32 	%r1012, %r1012, 4;
	and.b32  	%r1014, %r142, 2147483644;
	setp.ne.s32 	%p85, %r1012, %r1014;
	@%p85 bra 	$L__BB0_125;
$L__BB0_126:
	setp.eq.s32 	%p86, %r32, 0;
	@%p86 bra 	$L__BB0_131;
	setp.eq.s32 	%p87, %r32, 1;
	@%p87 bra 	$L__BB0_129;
	mul.wide.u32 	%rd339, %r1014, 4;
	add.s64 	%rd340, %rd10, %rd339;
	ld.global.u32 	%r696, [%rd340];
	shr.s32 	%r697, %r696, %r980;
	shl.b32 	%r698, %r697, 2;
	cvt.u64.u32 	%rd341, %r698;
	and.b64  	%rd342, %rd341, 12;
	add.s64 	%rd343, %rd9, %rd342;
	ld.global.u32 	%r699, [%rd343];
	mov.b32 	%f136, %r696;
	cvt.f64.f32 	%fd127, %f136;
	add.u64 	%rd344, %SP, 0;
	add.u64 	%rd345, %SPL, 0;
	st.local.u32 	[%rd345], %r699;
	st.local.f64 	[%rd345+8], %fd127;
	mov.u64 	%rd346, $str$6;
	cvta.global.u64 	%rd347, %rd346;
	{ // callseq 179, 0
	.param .b64 param0;
	st.param.b64 	[param0], %rd347;
	.param .b64 param1;
	st.param.b64 	[param1], %rd344;
	.param .b32 retval0;
	call.uni (retval0), 
	vprintf, 
	(
	param0, 
	param1
	);
	ld.param.b32 	%r700, [retval0];
	} // callseq 179
	ld.global.f32 	%f137, [%rd340];
	ld.global.u32 	%r702, [%rd343];
	mul.wide.s32 	%rd348, %r702, 4;
	add.s64 	%rd349, %rd497, %rd348;
	st.global.f32 	[%rd349], %f137;
	add.s64 	%rd350, %rd12, %rd339;
	ld.u32 	%r703, [%rd350];
	ld.global.u32 	%r704, [%rd343];
	mul.wide.s32 	%rd351, %r704, 4;
	add.s64 	%rd352, %rd499, %rd351;
	st.u32 	[%rd352], %r703;
	ld.global.u32 	%r705, [%rd343];
	add.s32 	%r706, %r705, 1;
	st.global.u32 	[%rd343], %r706;
	ld.global.u32 	%r707, [%rd340+4];
	shr.s32 	%r708, %r707, %r980;
	shl.b32 	%r709, %r708, 2;
	cvt.u64.u32 	%rd353, %r709;
	and.b64  	%rd354, %rd353, 12;
	add.s64 	%rd355, %rd9, %rd354;
	ld.global.u32 	%r710, [%rd355];
	mov.b32 	%f138, %r707;
	cvt.f64.f32 	%fd128, %f138;
	st.local.u32 	[%rd345], %r710;
	st.local.f64 	[%rd345+8], %fd128;
	{ // callseq 180, 0
	.param .b64 param0;
	st.param.b64 	[param0], %rd347;
	.param .b64 param1;
	st.param.b64 	[param1], %rd344;
	.param .b32 retval0;
	call.uni (retval0), 
	vprintf, 
	(
	param0, 
	param1
	);
	ld.param.b32 	%r711, [retval0];
	} // callseq 180
	ld.global.f32 	%f139, [%rd340+4];
	ld.global.u32 	%r713, [%rd355];
	mul.wide.s32 	%rd356, %r713, 4;
	add.s64 	%rd357, %rd497, %rd356;
	st.global.f32 	[%rd357], %f139;
	ld.u32 	%r714, [%rd350+4];
	ld.global.u32 	%r715, [%rd355];
	mul.wide.s32 	%rd358, %r715, 4;
	add.s64 	%rd359, %rd499, %rd358;
	st.u32 	[%rd359], %r714;
	ld.global.u32 	%r716, [%rd355];
	add.s32 	%r717, %r716, 1;
	st.global.u32 	[%rd355], %r717;
	add.s32 	%r1014, %r1014, 2;
$L__BB0_129:
	and.b32  	%r718, %r142, 1;
	setp.eq.b32 	%p88, %r718, 1;
	not.pred 	%p89, %p88;
	@%p89 bra 	$L__BB0_131;
	mul.wide.u32 	%rd360, %r1014, 4;
	add.s64 	%rd361, %rd10, %rd360;
	ld.global.u32 	%r719, [%rd361];
	shr.s32 	%r720, %r719, %r980;
	shl.b32 	%r721, %r720, 2;
	cvt.u64.u32 	%rd362, %r721;
	and.b64  	%rd363, %rd362, 12;
	add.s64 	%rd364, %rd9, %rd363;
	ld.global.u32 	%r722, [%rd364];
	mov.b32 	%f140, %r719;
	cvt.f64.f32 	%fd129, %f140;
	add.u64 	%rd365, %SP, 0;
	add.u64 	%rd366, %SPL, 0;
	st.local.u32 	[%rd366], %r722;
	st.local.f64 	[%rd366+8], %fd129;
	mov.u64 	%rd367, $str$6;
	cvta.global.u64 	%rd368, %rd367;
	{ // callseq 181, 0
	.param .b64 param0;
	st.param.b64 	[param0], %rd368;
	.param .b64 param1;
	st.param.b64 	[param1], %rd365;
	.param .b32 retval0;
	call.uni (retval0), 
	vprintf, 
	(
	param0, 
	param1
	);
	ld.param.b32 	%r723, [retval0];
	} // callseq 181
	ld.global.f32 	%f141, [%rd361];
	ld.global.u32 	%r725, [%rd364];
	mul.wide.s32 	%rd369, %r725, 4;
	add.s64 	%rd370, %rd497, %rd369;
	st.global.f32 	[%rd370], %f141;
	add.s64 	%rd371, %rd12, %rd360;
	ld.u32 	%r726, [%rd371];
	ld.global.u32 	%r727, [%rd364];
	mul.wide.s32 	%rd372, %r727, 4;
	add.s64 	%rd373, %rd499, %rd372;
	st.u32 	[%rd373], %r726;
	ld.global.u32 	%r728, [%rd364];
	add.s32 	%r729, %r728, 1;
	st.global.u32 	[%rd364], %r729;
$L__BB0_131:
	setp.ne.s32 	%p90, %r1030, 0;
	bar.sync 	0;
	@%p90 bra 	$L__BB0_175;
	setp.lt.s32 	%p91, %r142, 1;
	mov.u64 	%rd374, $str$13;
	cvta.global.u64 	%rd375, %rd374;
	{ // callseq 182, 0
	.param .b64 param0;
	st.param.b64 	[param0], %rd375;
	.param .b64 param1;
	st.param.b64 	[param1], 0;
	.param .b32 retval0;
	call.uni (retval0), 
	vprintf, 
	(
	param0, 
	param1
	);
	ld.param.b32 	%r730, [retval0];
	} // callseq 182
	mov.u64 	%rd376, $str;
	cvta.global.u64 	%rd377, %rd376;
	{ // callseq 183, 0
	.param .b64 param0;
	st.param.b64 	[param0], %rd377;
	.param .b64 param1;
	st.param.b64 	[param1], 0;
	.param .b32 retval0;
	call.uni (retval0), 
	vprintf, 
	(
	param0, 
	param1
	);
	ld.param.b32 	%r732, [retval0];
	} // callseq 183
	@%p91 bra 	$L__BB0_159;
	setp.lt.u32 	%p92, %r28, 15;
	mov.b32 	%r1017, 0;
	@%p92 bra 	$L__BB0_136;
	mov.b32 	%r1015, 0;
$L__BB0_135:
	.pragma "nounroll";
	mul.wide.u32 	%rd382, %r1015, 4;
	add.s64 	%rd383, %rd497, %rd382;
	ld.global.f32 	%f142, [%rd383];
	cvt.f64.f32 	%fd130, %f142;
	add.u64 	%rd384, %SP, 16;
	add.u64 	%rd385, %SPL, 16;
	st.local.f64 	[%rd385], %fd130;
	mov.u64 	%rd386, $str$5;
	cvta.global.u64 	%rd387, %rd386;
	{ // callseq 187, 0
	.param .b64 param0;
	st.param.b64 	[param0], %rd387;
	.param .b64 param1;
	st.param.b64 	[param1], %rd384;
	.param .b32 retval0;
	call.uni (retval0), 
	vprintf, 
	(
	param0, 
	param1
	);
	ld.param.b32 	%r742, [retval0];
	} // callseq 187
	ld.global.f32 	%f143, [%rd383+4];
	cvt.f64.f32 	%fd131, %f143;
	st.local.f64 	[%rd385], %fd131;
	{ // callseq 188, 0
	.param .b64 param0;
	st.param.b64 	[param0], %rd387;
	.param .b64 param1;
	st.param.b64 	[param1], %rd384;
	.param .b32 retval0;
	call.uni (retval0), 
	vprintf, 
	(
	param0, 
	param1
	);
	ld.param.b32 	%r744, [retval0];
	} // callseq 188
	ld.global.f32 	%f144, [%rd383+8];
	cvt.f64.f32 	%fd132, %f144;
	st.local.f64 	[%rd385], %fd132;
	{ // callseq 189, 0
	.param .b64 param0;
	st.param.b64 	[param0], %rd387;
	.param .b64 param1;
	st.param.b64 	[param1], %rd384;
	.param .b32 retval0;
	call.uni (retval0), 
	vprintf, 
	(
	param0, 
	param1
	);
	ld.param.b32 	%r746, [retval0];
	} // callseq 189
	ld.global.f32 	%f145, [%rd383+12];
	cvt.f64.f32 	%fd133, %f145;
	st.local.f64 	[%rd385], %fd133;
	{ // callseq 190, 0
	.param .b64 param0;
	st.param.b64 	[param0], %rd387;
	.param .b64 param1;
	st.param.b64 	[param1], %rd384;
	.param .b32 retval0;
	call.uni (retval0), 
	vprintf, 
	(
	param0, 
	param1
	);
	ld.param.b32 	%r748, [retval0];
	} // callseq 190
	ld.global.f32 	%f146, [%rd383+16];
	cvt.f64.f32 	%fd134, %f146;
	st.local.f64 	[%rd385], %fd134;
	{ // callseq 191, 0
	.param .b64 param0;
	st.param.b64 	[param0], %rd387;
	.param .b64 param1;
	st.param.b64 	[param1], %rd384;
	.param .b32 retval0;
	call.uni (retval0), 
	vprintf, 
	(
	param0, 
	param1
	);
	ld.param.b32 	%r750, [retval0];
	} // callseq 191
	ld.global.f32 	%f147, [%rd383+20];
	cvt.f64.f32 	%fd135, %f147;
	st.local.f64 	[%rd385], %fd135;
	{ // callseq 192, 0
	.param .b64 param0;
	st.param.b64 	[param0], %rd387;
	.param .b64 param1;
	st.param.b64 	[param1], %rd384;
	.param .b32 retval0;
	call.uni (retval0), 
	vprintf, 
	(
	param0, 
	param1
	);
	ld.param.b32 	%r752, [retval0];
	} // callseq 192
	ld.global.f32 	%f148, [%rd383+24];
	cvt.f64.f32 	%fd136, %f148;
	st.local.f64 	[%rd385], %fd136;
	{ // callseq 193, 0
	.param .b64 param0;
	st.param.b64 	[param0], %rd387;
	.param .b64 param1;
	st.param.b64 	[param1], %rd384;
	.param .b32 retval0;
	call.uni (retval0), 
	vprintf, 
	(
	param0, 
	param1
	);
	ld.param.b32 	%r754, [retval0];
	} // callseq 193
	ld.global.f32 	%f149, [%rd383+28];
	cvt.f64.f32 	%fd137, %f149;
	st.local.f64 	[%rd385], %fd137;
	{ // callseq 194, 0
	.param .b64 param0;
	st.param.b64 	[param0], %rd387;
	.param .b64 param1;
	st.param.b64 	[param1], %rd384;
	.param .b32 retval0;
	call.uni (retval0), 
	vprintf, 
	(
	param0, 
	param1
	);
	ld.param.b32 	%r756, [retval0];
	} // callseq 194
	ld.global.f32 	%f150, [%rd383+32];
	cvt.f64.f32 	%fd138, %f150;
	st.local.f64 	[%rd385], %fd138;
	{ // callseq 195, 0
	.param .b64 param0;
	st.param.b64 	[param0], %rd387;
	.param .b64 param1;
	st.param.b64 	[param1], %rd384;
	.param .b32 retval0;
	call.uni (retval0), 
	vprintf, 
	(
	param0, 
	param1
	);
	ld.param.b32 	%r758, [retval0];
	} // callseq 195
	ld.global.f32 	%f151, [%rd383+36];
	cvt.f64.f32 	%fd139, %f151;
	st.local.f64 	[%rd385], %fd139;
	{ // callseq 196, 0
	.param .b64 param0;
	st.param.b64 	[param0], %rd387;
	.param .b64 param1;
	st.param.b64 	[param1], %rd384;
	.param .b32 retval0;
	call.uni (retval0), 
	vprintf, 
	(
	param0, 
	param1
	);
	ld.param.b32 	%r760, [retval0];
	} // callseq 196
	ld.global.f32 	%f152, [%rd383+40];
	cvt.f64.f32 	%fd140, %f152;
	st.local.f64 	[%rd385], %fd140;
	{ // callseq 197, 0
	.param .b64 param0;
	st.param.b64 	[param0], %rd387;
	.param .b64 param1;
	st.param.b64 	[param1], %rd384;
	.param .b32 retval0;
	call.uni (retval0), 
	vprintf, 
	(
	param0, 
	param1
	);
	ld.param.b32 	%r762, [retval0];
	} // callseq 197
	ld.global.f32 	%f153, [%rd383+44];
	cvt.f64.f32 	%fd141, %f153;
	st.local.f64 	[%rd385], %fd141;
	{ // callseq 198, 0
	.param .b64 param0;
	st.param.b64 	[param0], %rd387;
	.param .b64 param1;
	st.param.b64 	[param1], %rd384;
	.param .b32 retval0;
	call.uni (retval0), 
	vprintf, 
	(
	param0, 
	param1
	);
	ld.param.b32 	%r764, [retval0];
	} // callseq 198
	ld.global.f32 	%f154, [%rd383+48];
	cvt.f64.f32 	%fd142, %f154;
	st.local.f64 	[%rd385], %fd142;
	{ // callseq 199, 0
	.param .b64 param0;
	st.param.b64 	[param0], %rd387;
	.param .b64 param1;
	st.param.b64 	[param1], %rd384;
	.param .b32 retval0;
	call.uni (retval0), 
	vprintf, 
	(
	param0, 
	param1
	);
	ld.param.b32 	%r766, [retval0];
	} // callseq 199
	ld.global.f32 	%f155, [%rd383+52];
	cvt.f64.f32 	%fd143, %f155;
	st.local.f64 	[%rd385], %fd143;
	{ // callseq 200, 0
	.param .b64 param0;
	st.param.b64 	[param0], %rd387;
	.param .b64 param1;
	st.param.b64 	[param1], %rd384;
	.param .b32 retval0;
	call.uni (retval0), 
	vprintf, 
	(
	param0, 
	param1
	);
	ld.param.b32 	%r768, [retval0];
	} // callseq 200
	ld.global.f32 	%f156, [%rd383+56];
	cvt.f64.f32 	%fd144, %f156;
	st.local.f64 	[%rd385], %fd144;
	{ // callseq 201, 0
	.param .b64 param0;
	st.param.b64 	[param0], %rd387;
	.param .b64 param1;
	st.param.b64 	[param1], %rd384;
	.param .b32 retval0;
	call.uni (retval0), 
	vprintf, 
	(
	param0, 
	param1
	);
	ld.param.b32 	%r770, [retval0];
	} // callseq 201
	ld.global.f32 	%f157, [%rd383+60];
	cvt.f64.f32 	%fd145, %f157;
	st.local.f64 	[%rd385], %fd145;
	{ // callseq 202, 0
	.param .b64 param0;
	st.param.b64 	[param0], %rd387;
	.param .b64 param1;
	st.param.b64 	[param1], %rd384;
	.param .b32 retval0;
	call.uni (retval0), 
	vprintf, 
	(
	param0, 
	param1
	);
	ld.param.b32 	%r772, [retval0];
	} // callseq 202
	add.s32 	%r1015, %r1015, 16;
	setp.ne.s32 	%p93, %r1015, %r33;
	mov.u32 	%r1017, %r33;
	@%p93 bra 	$L__BB0_135;
$L__BB0_136:
	setp.eq.s32 	%p94, %r29, 0;
	@%p94 bra 	$L__BB0_146;
	add.s32 	%r774, %r29, -1;
	setp.lt.u32 	%p95, %r774, 7;
	@%p95 bra 	$L__BB0_139;
	mul.wide.u32 	%rd388, %r1017, 4;
	add.s64 	%rd389, %rd497, %rd388;
	ld.global.f32 	%f158, [%rd389];
	cvt.f64.f32 	%fd146, %f158;
	add.u64 	%rd390, %SP, 16;
	add.u64 	%rd391, %SPL, 16;
	st.local.f64 	[%rd391], %fd146;
	mov.u64 	%rd392, $str$5;
	cvta.global.u64 	%rd393, %rd392;
	{ // callseq 203, 0
	.param .b64 param0;
	st.param.b64 	[param0], %rd393;
	.param .b64 param1;
	st.param.b64 	[param1], %rd390;
	.param .b32 retval0;
	call.uni (retval0), 
	vprintf, 
	(
	param0, 
	param1
	);
	ld.param.b32 	%r775, [retval0];
	} // callseq 203
	ld.global.f32 	%f159, [%rd389+4];
	cvt.f64.f32 	%fd147, %f159;
	st.local.f64 	[%rd391], %fd147;
	{ // callseq 204, 0
	.param .b64 param0;
	st.param.b64 	[param0], %rd393;
	.param .b64 param1;
	st.param.b64 	[param1], %rd390;
	.param .b32 retval0;
	call.uni (retval0), 
	vprintf, 
	(
	param0, 
	param1
	);
	ld.param.b32 	%r777, [retval0];
	} // callseq 204
	ld.global.f32 	%f160, [%rd389+8];
	cvt.f64.f32 	%fd148, %f160;
	st.local.f64 	[%rd391], %fd148;
	{ // callseq 205, 0
	.param .b64 param0;
	st.param.b64 	[param0], %rd393;
	.param .b64 param1;
	st.param.b64 	[param1], %rd390;
	.param .b32 retval0;
	call.uni (retval0), 
	vprintf, 
	(
	param0, 
	param1
	);
	ld.param.b32 	%r779, [retval0];
	} // callseq 205
	ld.global.f32 	%f161, [%rd389+12];
	cvt.f64.f32 	%fd149, %f161;
	st.local.f64 	[%rd391], %fd149;
	{ // callseq 206, 0
	.param .b64 param0;
	st.param.b64 	[param0], %rd393;
	.param .b64 param1;
	st.param.b64 	[param1], %rd390;
	.param .b32 retval0;
	call.uni (retval0), 
	vprintf, 
	(
	param0, 
	param1
	);
	ld.param.b32 	%r781, [retval0];
	} // callseq 206
	ld.global.f32 	%f162, [%rd389+16];
	cvt.f64.f32 	%fd150, %f162;
	st.local.f64 	[%rd391], %fd150;
	{ // callseq 207, 0
	.param .b64 param0;
	st.param.b64 	[param0], %rd393;
	.param .b64 param1;
	st.param.b64 	[param1], %rd390;
	.param .b32 retval0;
	call.uni (retval0), 
	vprintf, 
	(
	param0, 
	param1
	);
	ld.param.b32 	%r783, [retval0];
	} // callseq 207
	ld.global.f32 	%f163, [%rd389+20];
	cvt.f64.f32 	%fd151, %f163;
	st.local.f64 	[%rd391], %fd151;
	{ // callseq 208, 0
	.param .b64 param0;
	st.param.b64 	[param0], %rd393;
	.param .b64 param1;
	st.param.b64 	[param1], %rd390;
	.param .b32 retval0;
	call.uni (retval0), 
	vprintf, 
	(
	param0, 
	param1
	);
	ld.param.b32 	%r785, [retval0];
	} // callseq 208
	ld.global.f32 	%f164, [%rd389+24];
	cvt.f64.f32 	%fd152, %f164;
	st.local.f64 	[%rd391], %fd152;
	{ // callseq 209, 0
	.param .b64 param0;
	st.param.b64 	[param0], %rd393;
	.param .b64 param1;
	st.param.b64 	[param1], %rd390;
	.param .b32 retval0;
	call.uni (retval0), 
	vprintf, 
	(
	param0, 
	param1
	);
	ld.param.b32 	%r787, [retval0];
	} // callseq 209
	ld.global.f32 	%f165, [%rd389+28];
	cvt.f64.f32 	%fd153, %f165;
	st.local.f64 	[%rd391], %fd153;
	{ // callseq 210, 0
	.param .b64 param0;
	st.param.b64 	[param0], %rd393;
	.param .b64 param1;
	st.param.b64 	[param1], %rd390;
	.param .b32 retval0;
	call.uni (retval0), 
	vprintf, 
	(
	param0, 
	param1
	);
	ld.param.b32 	%r789, [retval0];
	} // callseq 210
	add.s32 	%r1017, %r1017, 8;
$L__BB0_139:
	setp.eq.s32 	%p96, %r30, 0;
	@%p96 bra 	$L__BB0_146;
	add.u64 	%rd25, %SPL, 16;
	add.s32 	%r791, %r30, -1;
	setp.lt.u32 	%p97, %r791, 3;
	@%p97 bra 	$L__BB0_142;
	mul.wide.u32 	%rd395, %r1017, 4;
	add.s64 	%rd396, %rd497, %rd395;
	ld.global.f32 	%f166, [%rd396];
	cvt.f64.f32 	%fd154, %f166;
	st.local.f64 	[%rd25], %fd154;
	mov.u64 	%rd397, $str$5;
	cvta.global.u64 	%rd398, %rd397;
	add.u64 	%rd399, %SP, 16;
	{ // callseq 211, 0
	.param .b64 param0;
	st.param.b64 	[param0], %rd398;
	.param .b64 param1;
	st.param.b64 	[param1], %rd399;
	.param .b32 retval0;
	call.uni (retval0), 
	vprintf, 
	(
	param0, 
	param1
	);
	ld.param.b32 	%r792, [retval0];
	} // callseq 211
	ld.global.f32 	%f167, [%rd396+4];
	cvt.f64.f32 	%fd155, %f167;
	st.local.f64 	[%rd25], %fd155;
	{ // callseq 212, 0
	.param .b64 param0;
	st.param.b64 	[param0], %rd398;
	.param .b64 param1;
	st.param.b64 	[param1], %rd399;
	.param .b32 retval0;
	call.uni (retval0), 
	vprintf, 
	(
	param0, 
	param1
	);
	ld.param.b32 	%r794, [retval0];
	} // callseq 212
	ld.global.f32 	%f168, [%rd396+8];
	cvt.f64.f32 	%fd156, %f168;
	st.local.f64 	[%rd25], %fd156;
	{ // callseq 213, 0
	.param .b64 param0;
	st.param.b64 	[param0], %rd398;
	.param .b64 param1;
	st.param.b64 	[param1], %rd399;
	.param .b32 retval0;
	call.uni (retval0), 
	vprintf, 
	(
	param0, 
	param1
	);
	ld.param.b32 	%r796, [retval0];
	} // callseq 213
	ld.global.f32 	%f169, [%rd396+12];
	cvt.f64.f32 	%fd157, %f169;
	st.local.f64 	[%rd25], %fd157;
	{ // callseq 214, 0
	.param .b64 param0;
	st.param.b64 	[param0], %rd398;
	.param .b64 param1;
	st.param.b64 	[param1], %rd399;
	.param .b32 retval0;
	call.uni (retval0), 
	vprintf, 
	(
	param0, 
	param1
	);
	ld.param.b32 	%r798, [retval0];
	} // callseq 214
	add.s32 	%r1017, %r1017, 4;
$L__BB0_142:
	setp.eq.s32 	%p98, %r32, 0;
	@%p98 bra 	$L__BB0_146;
	setp.eq.s32 	%p99, %r32, 1;
	mul.wide.u32 	%rd400, %r1017, 4;
	add.s64 	%rd26, %rd497, %rd400;
	ld.global.f32 	%f170, [%rd26];
	cvt.f64.f32 	%fd158, %f170;
	st.local.f64 	[%rd25], %fd158;
	mov.u64 	%rd401, $str$5;
	cvta.global.u64 	%rd402, %rd401;
	add.u64 	%rd403, %SP, 16;
	{ // callseq 215, 0
	.param .b64 param0;
	st.param.b64 	[param0], %rd402;
	.param .b64 param1;
	st.param.b64 	[param1], %rd403;
	.param .b32 retval0;
	call.uni (retval0), 
	vprintf, 
	(
	param0, 
	param1
	);
	ld.param.b32 	%r800, [retval0];
	} // callseq 215
	@%p99 bra 	$L__BB0_146;
	setp.eq.s32 	%p100, %r32, 2;
	ld.global.f32 	%f171, [%rd26+4];
	cvt.f64.f32 	%fd159, %f171;
	st.local.f64 	[%rd25], %fd159;
	cvta.global.u64 	%rd405, %rd401;
	{ // callseq 216, 0
	.param .b64 param0;
	st.param.b64 	[param0], %rd405;
	.param .b64 param1;
	st.param.b64 	[param1], %rd403;
	.param .b32 retval0;
	call.uni (retval0), 
	vprintf, 
	(
	param0, 
	param1
	);
	ld.param.b32 	%r802, [retval0];
	} // callseq 216
	@%p100 bra 	$L__BB0_146;
	ld.global.f32 	%f172, [%rd26+8];
	cvt.f64.f32 	%fd160, %f172;
	st.local.f64 	[%rd25], %fd160;
	cvta.global.u64 	%rd408, %rd401;
	{ // callseq 217, 0
	.param .b64 param0;
	st.param.b64 	[param0], %rd408;
	.param .b64 param1;
	st.param.b64 	[param1], %rd403;
	.param .b32 retval0;
	call.uni (retval0), 
	vprintf, 
	(
	param0, 
	param1
	);
	ld.param.b32 	%r804, [retval0];
	} // callseq 217
$L__BB0_146:
	setp.lt.u32 	%p101, %r28, 15;
	mov.u64 	%rd410, $str;
	cvta.global.u64 	%rd411, %rd410;
	{ // callseq 218, 0
	.param .b64 param0;
	st.param.b64 	[param0], %rd411;
	.param .b64 param1;
	st.param.b64 	[param1], 0;
	.param .b32 retval0;
	call.uni (retval0), 
	vprintf, 
	(
	param0, 
	param1
	);
	ld.param.b32 	%r807, [retval0];
	} // callseq 218
	mov.u64 	%rd412, $str$14;
	cvta.global.u64 	%rd413, %rd412;
	{ // callseq 219, 0
	.param .b64 param0;
	st.param.b64 	[param0], %rd413;
	.param .b64 param1;
	st.param.b64 	[param1], 0;
	.param .b32 retval0;
	call.uni (retval0), 
	vprintf, 
	(
	param0, 
	param1
	);
	ld.param.b32 	%r809, [retval0];
	} // callseq 219
	{ // callseq 220, 0
	.param .b64 param0;
	st.param.b64 	[param0], %rd411;
	.param .b64 param1;
	st.param.b64 	[param1], 0;
	.param .b32 retval0;
	call.uni (retval0), 
	vprintf, 
	(
	param0, 
	param1
	);
	ld.param.b32 	%r811, [retval0];
	} // callseq 220
	mov.b32 	%r1021, 0;
	@%p101 bra 	$L__BB0_149;
	mov.b32 	%r1019, 0;
$L__BB0_148:
	.pragma "nounroll";
	mul.wide.u32 	%rd414, %r1019, 4;
	add.s64 	%rd415, %rd10, %rd414;
	ld.global.f32 	%f173, [%rd415];
	cvt.f64.f32 	%fd161, %f173;
	add.u64 	%rd416, %SP, 16;
	add.u64 	%rd417, %SPL, 16;
	st.local.f64 	[%rd417], %fd161;
	mov.u64 	%rd418, $str$5;
	cvta.global.u64 	%rd419, %rd418;
	{ // callseq 221, 0
	.param .b64 param0;
	st.param.b64 	[param0], %rd419;
	.param .b64 param1;
	st.param.b64 	[param1], %rd416;
	.param .b32 retval0;
	call.uni (retval0), 
	vprintf, 
	(
	param0, 
	param1
	);
	ld.param.b32 	%r814, [retval0];
	} // callseq 221
	ld.global.f32 	%f174, [%rd415+4];
	cvt.f64.f32 	%fd162, %f174;
	st.local.f64 	[%rd417], %fd162;
	{ // callseq 222, 0
	.param .b64 param0;
	st.param.b64 	[param0], %rd419;
	.param .b64 param1;
	st.param.b64 	[param1], %rd416;
	.param .b32 retval0;
	call.uni (retval0), 
	vprintf, 
	(
	param0, 
	param1
	);
	ld.param.b32 	%r816, [retval0];
	} // callseq 222
	ld.global.f32 	%f175, [%rd415+8];
	cvt.f64.f32 	%fd163, %f175;
	st.local.f64 	[%rd417], %fd163;
	{ // callseq 223, 0
	.param .b64 param0;
	st.param.b64 	[param0], %rd419;
	.param .b64 param1;
	st.param.b64 	[param1], %rd416;
	.param .b32 retval0;
	call.uni (retval0), 
	vprintf, 
	(
	param0, 
	param1
	);
	ld.param.b32 	%r818, [retval0];
	} // callseq 223
	ld.global.f32 	%f176, [%rd415+12];
	cvt.f64.f32 	%fd164, %f176;
	st.local.f64 	[%rd417], %fd164;
	{ // callseq 224, 0
	.param .b64 param0;
	st.param.b64 	[param0], %rd419;
	.param .b64 param1;
	st.param.b64 	[param1], %rd416;
	.param .b32 retval0;
	call.uni (retval0), 
	vprintf, 
	(
	param0, 
	param1
	);
	ld.param.b32 	%r820, [retval0];
	} // callseq 224
	ld.global.f32 	%f177, [%rd415+16];
	cvt.f64.f32 	%fd165, %f177;
	st.local.f64 	[%rd417], %fd165;
	{ // callseq 225, 0
	.param .b64 param0;
	st.param.b64 	[param0], %rd419;
	.param .b64 param1;
	st.param.b64 	[param1], %rd416;
	.param .b32 retval0;
	call.uni (retval0), 
	vprintf, 
	(
	param0, 
	param1
	);
	ld.param.b32 	%r822, [retval0];
	} // callseq 225
	ld.global.f32 	%f178, [%rd415+20];
	cvt.f64.f32 	%fd166, %f178;
	st.local.f64 	[%rd417], %fd166;
	{ // callseq 226, 0
	.param .b64 param0;
	st.param.b64 	[param0], %rd419;
	.param .b64 param1;
	st.param.b64 	[param1], %rd416;
	.param .b32 retval0;
	call.uni (retval0), 
	vprintf, 
	(
	param0, 
	param1
	);
	ld.param.b32 	%r824, [retval0];
	} // callseq 226
	ld.global.f32 	%f179, [%rd415+24];
	cvt.f64.f32 	%fd167, %f179;
	st.local.f64 	[%rd417], %fd167;
	{ // callseq 227, 0
	.param .b64 param0;
	st.param.b64 	[param0], %rd419;
	.param .b64 param1;
	st.param.b64 	[param1], %rd416;
	.param .b32 retval0;
	call.uni (retval0), 
	vprintf, 
	(
	param0, 
	param1
	);
	ld.param.b32 	%r826, [retval0];
	} // callseq 227
	ld.global.f32 	%f180, [%rd415+28];
	cvt.f64.f32 	%fd168, %f180;
	st.local.f64 	[%rd417], %fd168;
	{ // callseq 228, 0
	.param .b64 param0;
	st.param.b64 	[param0], %rd419;
	.param .b64 param1;
	st.param.b64 	[param1], %rd416;
	.param .b32 retval0;
	call.uni (retval0), 
	vprintf, 
	(
	param0, 
	param1
	);
	ld.param.b32 	%r828, [retval0];
	} // callseq 228
	ld.global.f32 	%f181, [%rd415+32];
	cvt.f64.f32 	%fd169, %f181;
	st.local.f64 	[%rd417], %fd169;
	{ // callseq 229, 0
	.param .b64 param0;
	st.param.b64 	[param0], %rd419;
	.param .b64 param1;
	st.param.b64 	[param1], %rd416;
	.param .b32 retval0;
	call.uni (retval0), 
	vprintf, 
	(
	param0, 
	param1
	);
	ld.param.b32 	%r830, [retval0];
	} // callseq 229
	ld.global.f32 	%f182, [%rd415+36];
	cvt.f64.f32 	%fd170, %f182;
	st.local.f64 	[%rd417], %fd170;
	{ // callseq 230, 0
	.param .b64 param0;
	st.param.b64 	[param0], %rd419;
	.param .b64 param1;
	st.param.b64 	[param1], %rd416;
	.param .b32 retval0;
	call.uni (retval0), 
	vprintf, 
	(
	param0, 
	param1
	);
	ld.param.b32 	%r832, [retval0];
	} // callseq 230
	ld.global.f32 	%f183, [%rd415+40];
	cvt.f64.f32 	%fd171, %f183;
	st.local.f64 	[%rd417], %fd171;
	{ // callseq 231, 0
	.param .b64 param0;
	st.param.b64 	[param0], %rd419;
	.param .b64 param1;
	st.param.b64 	[param1], %rd416;
	.param .b32 retval0;
	call.uni (retval0), 
	vprintf, 
	(
	param0, 
	param1
	);
	ld.param.b32 	%r834, [retval0];
	} // callseq 231
	ld.global.f32 	%f184, [%rd415+44];
	cvt.f64.f32 	%fd172, %f184;
	st.local.f64 	[%rd417], %fd172;
	{ // callseq 232, 0
	.param .b64 param0;
	st.param.b64 	[param0], %rd419;
	.param .b64 param1;
	st.param.b64 	[param1], %rd416;
	.param .b32 retval0;
	call.uni (retval0), 
	vprintf, 
	(
	param0, 
	param1
	);
	ld.param.b32 	%r836, [retval0];
	} // callseq 232
	ld.global.f32 	%f185, [%rd415+48];
	cvt.f64.f32 	%fd173, %f185;
	st.local.f64 	[%rd417], %fd173;
	{ // callseq 233, 0
	.param .b64 param0;
	st.param.b64 	[param0], %rd419;
	.param .b64 param1;
	st.param.b64 	[param1], %rd416;
	.param .b32 retval0;
	call.uni (retval0), 
	vprintf, 
	(
	param0, 
	param1
	);
	ld.param.b32 	%r838, [retval0];
	} // callseq 233
	ld.global.f32 	%f186, [%rd415+52];
	cvt.f64.f32 	%fd174, %f186;
	st.local.f64 	[%rd417], %fd174;
	{ // callseq 234, 0
	.param .b64 param0;
	st.param.b64 	[param0], %rd419;
	.param .b64 param1;
	st.param.b64 	[param1], %rd416;
	.param .b32 retval0;
	call.uni (retval0), 
	vprintf, 
	(
	param0, 
	param1
	);
	ld.param.b32 	%r840, [retval0];
	} // callseq 234
	ld.global.f32 	%f187, [%rd415+56];
	cvt.f64.f32 	%fd175, %f187;
	st.local.f64 	[%rd417], %fd175;
	{ // callseq 235, 0
	.param .b64 param0;
	st.param.b64 	[param0], %rd419;
	.param .b64 param1;
	st.param.b64 	[param1], %rd416;
	.param .b32 retval0;
	call.uni (retval0), 
	vprintf, 
	(
	param0, 
	param1
	);
	ld.param.b32 	%r842, [retval0];
	} // callseq 235
	ld.global.f32 	%f188, [%rd415+60];
	cvt.f64.f32 	%fd176, %f188;
	st.local.f64 	[%rd417], %fd176;
	{ // callseq 236, 0
	.param .b64 param0;
	st.param.b64 	[param0], %rd419;
	.param .b64 param1;
	st.param.b64 	[param1], %rd416;
	.param .b32 retval0;
	call.uni (retval0), 
	vprintf, 
	(
	param0, 
	param1
	);
	ld.param.b32 	%r844, [retval0];
	} // callseq 236
	add.s32 	%r1019, %r1019, 16;
	setp.ne.s32 	%p102, %r1019, %r33;
	mov.u32 	%r1021, %r33;
	@%p102 bra 	$L__BB0_148;
$L__BB0_149:
	setp.eq.s32 	%p103, %r29, 0;
	@%p103 bra 	$L__BB0_160;
	add.s32 	%r846, %r29, -1;
	setp.lt.u32 	%p104, %r846, 7;
	@%p104 bra 	$L__BB0_152;
	mul.wide.u32 	%rd420, %r1021, 4;
	add.s64 	%rd421, %rd10, %rd420;
	ld.global.f32 	%f189, [%rd421];
	cvt.f64.f32 	%fd177, %f189;
	add.u64 	%rd422, %SP, 16;
	add.u64 	%rd423, %SPL, 16;
	st.local.f64 	[%rd423], %fd177;
	mov.u64 	%rd424, $str$5;
	cvta.global.u64 	%rd425, %rd424;
	{ // callseq 237, 0
	.param .b64 param0;
	st.param.b64 	[param0], %rd425;
	.param .b64 param1;
	st.param.b64 	[param1], %rd422;
	.param .b32 retval0;
	call.uni (retval0), 
	vprintf, 
	(
	param0, 
	param1
	);
	ld.param.b32 	%r847, [retval0];
	} // callseq 237
	ld.global.f32 	%f190, [%rd421+4];
	cvt.f64.f32 	%fd178, %f190;
	st.local.f64 	[%rd423], %fd178;
	{ // callseq 238, 0
	.param .b64 param0;
	st.param.b64 	[param0], %rd425;
	.param .b64 param1;
	st.param.b64 	[param1], %rd422;
	.param .b32 retval0;
	call.uni (retval0), 
	vprintf, 
	(
	param0, 
	param1
	);
	ld.param.b32 	%r849, [retval0];
	} // callseq 238
	ld.global.f32 	%f191, [%rd421+8];
	cvt.f64.f32 	%fd179, %f191;
	st.local.f64 	[%rd423], %fd179;
	{ // callseq 239, 0
	.param .b64 param0;
	st.param.b64 	[param0], %rd425;
	.param .b64 param1;
	st.param.b64 	[param1], %rd422;
	.param .b32 retval0;
	call.uni (retval0), 
	vprintf, 
	(
	param0, 
	param1
	);
	ld.param.b32 	%r851, [retval0];
	} // callseq 239
	ld.global.f32 	%f192, [%rd421+12];
	cvt.f64.f32 	%fd180, %f192;
	st.local.f64 	[%rd423], %fd180;
	{ // callseq 240, 0
	.param .b64 param0;
	st.param.b64 	[param0], %rd425;
	.param .b64 param1;
	st.param.b64 	[param1], %rd422;
	.param .b32 retval0;
	call.uni (retval0), 
	vprintf, 
	(
	param0, 
	param1
	);
	ld.param.b32 	%r853, [retval0];
	} // callseq 240
	ld.global.f32 	%f193, [%rd421+16];
	cvt.f64.f32 	%fd181, %f193;
	st.local.f64 	[%rd423], %fd181;
	{ // callseq 241, 0
	.param .b64 param0;
	st.param.b64 	[param0], %rd425;
	.param .b64 param1;
	st.param.b64 	[param1], %rd422;
	.param .b32 retval0;
	call.uni (retval0), 
	vprintf, 
	(
	param0, 
	param1
	);
	ld.param.b32 	%r855, [retval0];
	} // callseq 241
	ld.global.f32 	%f194, [%rd421+20];
	cvt.f64.f32 	%fd182, %f194;
	st.local.f64 	[%rd423], %fd182;
	{ // callseq 242, 0
	.param .b64 param0;
	st.param.b64 	[param0], %rd425;
	.param .b64 param1;
	st.param.b64 	[param1], %rd422;
	.param .b32 retval0;
	call.uni (retval0), 
	vprintf, 
	(
	param0, 
	param1
	);
	ld.param.b32 	%r857, [retval0];
	} // callseq 242
	ld.global.f32 	%f195, [%rd421+24];
	cvt.f64.f32 	%fd183, %f195;
	st.local.f64 	[%rd423], %fd183;
	{ // callseq 243, 0
	.param .b64 param0;
	st.param.b64 	[param0], %rd425;
	.param .b64 param1;
	st.param.b64 	[param1], %rd422;
	.param .b32 retval0;
	call.uni (retval0), 
	vprintf, 
	(
	param0, 
	param1
	);
	ld.param.b32 	%r859, [retval0];
	} // callseq 243
	ld.global.f32 	%f196, [%rd421+28];
	cvt.f64.f32 	%fd184, %f196;
	st.local.f64 	[%rd423], %fd184;
	{ // callseq 244, 0
	.param .b64 param0;
	st.param.b64 	[param0], %rd425;
	.param .b64 param1;
	st.param.b64 	[param1], %rd422;
	.param .b32 retval0;
	call.uni (retval0), 
	vprintf, 
	(
	param0, 
	param1
	);
	ld.param.b32 	%r861, [retval0];
	} // callseq 244
	add.s32 	%r1021, %r1021, 8;
$L__BB0_152:
	setp.eq.s32 	%p105, %r30, 0;
	@%p105 bra 	$L__BB0_160;
	add.s32 	%r863, %r30, -1;
	setp.lt.u32 	%p106, %r863, 3;
	@%p106 bra 	$L__BB0_155;
	mul.wide.u32 	%rd426, %r1021, 4;
	add.s64 	%rd427, %rd10, %rd426;
	ld.global.f32 	%f197, [%rd427];
	cvt.f64.f32 	%fd185, %f197;
	add.u64 	%rd428, %SP, 16;
	add.u64 	%rd429, %SPL, 16;
	st.local.f64 	[%rd429], %fd185;
	mov.u64 	%rd430, $str$5;
	cvta.global.u64 	%rd431, %rd430;
	{ // callseq 245, 0
	.param .b64 param0;
	st.param.b64 	[param0], %rd431;
	.param .b64 param1;
	st.param.b64 	[param1], %rd428;
	.param .b32 retval0;
	call.uni (retval0), 
	vprintf, 
	(
	param0, 
	param1
	);
	ld.param.b32 	%r864, [retval0];
	} // callseq 245
	ld.global.f32 	%f198, [%rd427+4];
	cvt.f64.f32 	%fd186, %f198;
	st.local.f64 	[%rd429], %fd186;
	{ // callseq 246, 0
	.param .b64 param0;
	st.param.b64 	[param0], %rd431;
	.param .b64 param1;
	st.param.b64 	[param1], %rd428;
	.param .b32 retval0;
	call.uni (retval0), 
	vprintf, 
	(
	param0, 
	param1
	);
	ld.param.b32 	%r866, [retval0];
	} // callseq 246
	ld.global.f32 	%f199, [%rd427+8];
	cvt.f64.f32 	%fd187, %f199;
	st.local.f64 	[%rd429], %fd187;
	{ // callseq 247, 0
	.param .b64 param0;
	st.param.b64 	[param0], %rd431;
	.param .b64 param1;
	st.param.b64 	[param1], %rd428;
	.param .b32 retval0;
	call.uni (retval0), 
	vprintf, 
	(
	param0, 
	param1
	);
	ld.param.b32 	%r868, [retval0];
	} // callseq 247
	ld.global.f32 	%f200, [%rd427+12];
	cvt.f64.f32 	%fd188, %f200;
	st.local.f64 	[%rd429], %fd188;
	{ // callseq 248, 0
	.param .b64 param0;
	st.param.b64 	[param0], %rd431;
	.param .b64 param1;
	st.param.b64 	[param1], %rd428;
	.param .b32 retval0;
	call.uni (retval0), 
	vprintf, 
	(
	param0, 
	param1
	);
	ld.param.b32 	%r870, [retval0];
	} // callseq 248
	add.s32 	%r1021, %r1021, 4;
$L__BB0_155:
	setp.eq.s32 	%p107, %r32, 0;
	@%p107 bra 	$L__BB0_160;
	setp.eq.s32 	%p108, %r32, 1;
	mul.wide.u32 	%rd432, %r1021, 4;
	add.s64 	%rd27, %rd10, %rd432;
	ld.global.f32 	%f201, [%rd27];
	cvt.f64.f32 	%fd189, %f201;
	add.u64 	%rd433, %SP, 16;
	add.u64 	%rd28, %SPL, 16;
	st.local.f64 	[%rd28], %fd189;
	mov.u64 	%rd434, $str$5;
	cvta.global.u64 	%rd435, %rd434;
	{ // callseq 249, 0
	.param .b64 param0;
	st.param.b64 	[param0], %rd435;
	.param .b64 param1;
	st.param.b64 	[param1], %rd433;
	.param .b32 retval0;
	call.uni (retval0), 
	vprintf, 
	(
	param0, 
	param1
	);
	ld.param.b32 	%r872, [retval0];
	} // callseq 249
	@%p108 bra 	$L__BB0_160;
	setp.eq.s32 	%p109, %r32, 2;
	ld.global.f32 	%f202, [%rd27+4];
	cvt.f64.f32 	%fd190, %f202;
	st.local.f64 	[%rd28], %fd190;
	cvta.global.u64 	%rd437, %rd434;
	{ // callseq 250, 0
	.param .b64 param0;
	st.param.b64 	[param0], %rd437;
	.param .b64 param1;
	st.param.b64 	[param1], %rd433;
	.param .b32 retval0;
	call.uni (retval0), 
	vprintf, 
	(
	param0, 
	param1
	);
	ld.param.b32 	%r874, [retval0];
	} // callseq 250
	@%p109 bra 	$L__BB0_160;
	ld.global.f32 	%f203, [%rd27+8];
	cvt.f64.f32 	%fd191, %f203;
	st.local.f64 	[%rd28], %fd191;
	cvta.global.u64 	%rd440, %rd434;
	{ // callseq 251, 0
	.param .b64 param0;
	st.param.b64 	[param0], %rd440;
	.param .b64 param1;
	st.param.b64 	[param1], %rd433;
	.param .b32 retval0;
	call.uni (retval0), 
	vprintf, 
	(
	param0, 
	param1
	);
	ld.param.b32 	%r876, [retval0];
	} // callseq 251
	bra.uni 	$L__BB0_160;
$L__BB0_159:
	cvta.global.u64 	%rd379, %rd376;
	{ // callseq 184, 0
	.param .b64 param0;
	st.param.b64 	[param0], %rd379;
	.param .b64 param1;
	st.param.b64 	[param1], 0;
	.param .b32 retval0;
	call.uni (retval0), 
	vprintf, 
	(
	param0, 
	param1
	);
	ld.param.b32 	%r734, [retval0];
	} // callseq 184
	mov.u64 	%rd380, $str$14;
	cvta.global.u64 	%rd381, %rd380;
	{ // callseq 185, 0
	.param .b64 param0;
	st.param.b64 	[param0], %rd381;
	.param .b64 param1;
	st.param.b64 	[param1], 0;
	.param .b32 retval0;
	call.uni (retval0), 
	vprintf, 
	(
	param0, 
	param1
	);
	ld.param.b32 	%r736, [retval0];
	} // callseq 185
	{ // callseq 186, 0
	.param .b64 param0;
	st.param.b64 	[param0], %rd379;
	.param .b64 param1;
	st.param.b64 	[param1], 0;
	.param .b32 retval0;
	call.uni (retval0), 
	vprintf, 
	(
	param0, 
	param1
	);
	ld.param.b32 	%r738, [retval0];
	} // callseq 186
$L__BB0_160:
	setp.lt.s32 	%p110, %r142, 1;
	mov.u64 	%rd442, $str;
	cvta.global.u64 	%rd443, %rd442;
	{ // callseq 252, 0
	.param .b64 param0;
	st.param.b64 	[param0], %rd443;
	.param .b64 param1;
	st.param.b64 	[param1], 0;
	.param .b32 retval0;
	call.uni (retval0), 
	vprintf, 
	(
	param0, 
	param1
	);
	ld.param.b32 	%r878, [retval0];
	} // callseq 252
	mov.u64 	%rd444, $str$15;
	cvta.global.u64 	%rd445, %rd444;
	{ // callseq 253, 0
	.param .b64 param0;
	st.param.b64 	[param0], %rd445;
	.param .b64 param1;
	st.param.b64 	[param1], 0;
	.param .b32 retval0;
	call.uni (retval0), 
	vprintf, 
	(
	param0, 
	param1
	);
	ld.param.b32 	%r880, [retval0];
	} // callseq 253
	{ // callseq 254, 0
	.param .b64 param0;
	st.param.b64 	[param0], %rd443;
	.param .b64 param1;
	st.param.b64 	[param1], 0;
	.param .b32 retval0;
	call.uni (retval0), 
	vprintf, 
	(
	param0, 
	param1
	);
	ld.param.b32 	%r882, [retval0];
	} // callseq 254
	@%p110 bra 	$L__BB0_174;
	setp.lt.u32 	%p111, %r28, 15;
	mov.b32 	%r1025, 0;
	@%p111 bra 	$L__BB0_164;
	mov.b32 	%r1023, 0;
$L__BB0_163:
	.pragma "nounroll";
	mul.wide.u32 	%rd446, %r1023, 4;
	add.s64 	%rd447, %rd497, %rd446;
	ld.global.f32 	%f204, [%rd447];
	cvt.f64.f32 	%fd192, %f204;
	add.u64 	%rd448, %SP, 0;
	add.u64 	%rd449, %SPL, 0;
	st.local.f64 	[%rd449], %fd192;
	mov.u64 	%rd450, $str$5;
	cvta.global.u64 	%rd451, %rd450;
	{ // callseq 255, 0
	.param .b64 param0;
	st.param.b64 	[param0], %rd451;
	.param .b64 param1;
	st.param.b64 	[param1], %rd448;
	.param .b32 retval0;
	call.uni (retval0), 
	vprintf, 
	(
	param0, 
	param1
	);
	ld.param.b32 	%r886, [retval0];
	} // callseq 255
	ld.global.f32 	%f205, [%rd447+4];
	cvt.f64.f32 	%fd193, %f205;
	st.local.f64 	[%rd449], %fd193;
	{ // callseq 256, 0
	.param .b64 param0;
	st.param.b64 	[param0], %rd451;
	.param .b64 param1;
	st.param.b64 	[param1], %rd448;
	.param .b32 retval0;
	call.uni (retval0), 
	vprintf, 
	(
	param0, 
	param1
	);
	ld.param.b32 	%r888, [retval0];
	} // callseq 256
	ld.global.f32 	%f206, [%rd447+8];
	cvt.f64.f32 	%fd194, %f206;
	st.local.f64 	[%rd449], %fd194;
	{ // callseq 257, 0
	.param .b64 param0;
	st.param.b64 	[param0], %rd451;
	.param .b64 param1;
	st.param.b64 	[param1], %rd448;
	.param .b32 retval0;
	call.uni (retval0), 
	vprintf, 
	(
	param0, 
	param1
	);
	ld.param.b32 	%r890, [retval0];
	} // callseq 257
	ld.global.f32 	%f207, [%rd447+12];
	cvt.f64.f32 	%fd195, %f207;
	st.local.f64 	[%rd449], %fd195;
	{ // callseq 258, 0
	.param .b64 param0;
	st.param.b64 	[param0], %rd451;
	.param .b64 param1;
	st.param.b64 	[param1], %rd448;
	.param .b32 retval0;
	call.uni (retval0), 
	vprintf, 
	(
	param0, 
	param1
	);
	ld.param.b32 	%r892, [retval0];
	} // callseq 258
	ld.global.f32 	%f208, [%rd447+16];
	cvt.f64.f32 	%fd196, %f208;
	st.local.f64 	[%rd449], %fd196;
	{ // callseq 259, 0
	.param .b64 param0;
	st.param.b64 	[param0], %rd451;
	.param .b64 param1;
	st.param.b64 	[param1], %rd448;
	.param .b32 retval0;
	call.uni (retval0), 
	vprintf, 
	(
	param0, 
	param1
	);
	ld.param.b32 	%r894, [retval0];
	} // callseq 259
	ld.global.f32 	%f209, [%rd447+20];
	cvt.f64.f32 	%fd197, %f209;
	st.local.f64 	[%rd449], %fd197;
	{ // callseq 260, 0
	.param .b64 param0;
	st.param.b64 	[param0], %rd451;
	.param .b64 param1;
	st.param.b64 	[param1], %rd448;
	.param .b32 retval0;
	call.uni (retval0), 
	vprintf, 
	(
	param0, 
	param1
	);
	ld.param.b32 	%r896, [retval0];
	} // callseq 260
	ld.global.f32 	%f210, [%rd447+24];
	cvt.f64.f32 	%fd198, %f210;
	st.local.f64 	[%rd449], %fd198;
	{ // callseq 261, 0
	.param .b64 param0;
	st.param.b64 	[param0], %rd451;
	.param .b64 param1;
	st.param.b64 	[param1], %rd448;
	.param .b32 retval0;
	call.uni (retval0), 
	vprintf, 
	(
	param0, 
	param1
	);
	ld.param.b32 	%r898, [retval0];
	} // callseq 261
	ld.global.f32 	%f211, [%rd447+28];
	cvt.f64.f32 	%fd199, %f211;
	st.local.f64 	[%rd449], %fd199;
	{ // callseq 262, 0
	.param .b64 param0;
	st.param.b64 	[param0], %rd451;
	.param .b64 param1;
	st.param.b64 	[param1], %rd448;
	.param .b32 retval0;
	call.uni (retval0), 
	vprintf, 
	(
	param0, 
	param1
	);
	ld.param.b32 	%r900, [retval0];
	} // callseq 262
	ld.global.f32 	%f212, [%rd447+32];
	cvt.f64.f32 	%fd200, %f212;
	st.local.f64 	[%rd449], %fd200;
	{ // callseq 263, 0
	.param .b64 param0;
	st.param.b64 	[param0], %rd451;
	.param .b64 param1;
	st.param.b64 	[param1], %rd448;
	.param .b32 retval0;
	call.uni (retval0), 
	vprintf, 
	(
	param0, 
	param1
	);
	ld.param.b32 	%r902, [retval0];
	} // callseq 263
	ld.global.f32 	%f213, [%rd447+36];
	cvt.f64.f32 	%fd201, %f213;
	st.local.f64 	[%rd449], %fd201;
	{ // callseq 264, 0
	.param .b64 param0;
	st.param.b64 	[param0], %rd451;
	.param .b64 param1;
	st.param.b64 	[param1], %rd448;
	.param .b32 retval0;
	call.uni (retval0), 
	vprintf, 
	(
	param0, 
	param1
	);
	ld.param.b32 	%r904, [retval0];
	} // callseq 264
	ld.global.f32 	%f214, [%rd447+40];
	cvt.f64.f32 	%fd202, %f214;
	st.local.f64 	[%rd449], %fd202;
	{ // callseq 265, 0
	.param .b64 param0;
	st.param.b64 	[param0], %rd451;
	.param .b64 param1;
	st.param.b64 	[param1], %rd448;
	.param .b32 retval0;
	call.uni (retval0), 
	vprintf, 
	(
	param0, 
	param1
	);
	ld.param.b32 	%r906, [retval0];
	} // callseq 265
	ld.global.f32 	%f215, [%rd447+44];
	cvt.f64.f32 	%fd203, %f215;
	st.local.f64 	[%rd449], %fd203;
	{ // callseq 266, 0
	.param .b64 param0;
	st.param.b64 	[param0], %rd451;
	.param .b64 param1;
	st.param.b64 	[param1], %rd448;
	.param .b32 retval0;
	call.uni (retval0), 
	vprintf, 
	(
	param0, 
	param1
	);
	ld.param.b32 	%r908, [retval0];
	} // callseq 266
	ld.global.f32 	%f216, [%rd447+48];
	cvt.f64.f32 	%fd204, %f216;
	st.local.f64 	[%rd449], %fd204;
	{ // callseq 267, 0
	.param .b64 param0;
	st.param.b64 	[param0], %rd451;
	.param .b64 param1;
	st.param.b64 	[param1], %rd448;
	.param .b32 retval0;
	call.uni (retval0), 
	vprintf, 
	(
	param0, 
	param1
	);
	ld.param.b32 	%r910, [retval0];
	} // callseq 267
	ld.global.f32 	%f217, [%rd447+52];
	cvt.f64.f32 	%fd205, %f217;
	st.local.f64 	[%rd449], %fd205;
	{ // callseq 268, 0
	.param .b64 param0;
	st.param.b64 	[param0], %rd451;
	.param .b64 param1;
	st.param.b64 	[param1], %rd448;
	.param .b32 retval0;
	call.uni (retval0), 
	vprintf, 
	(
	param0, 
	param1
	);
	ld.param.b32 	%r912, [retval0];
	} // callseq 268
	ld.global.f32 	%f218, [%rd447+56];
	cvt.f64.f32 	%fd206, %f218;
	st.local.f64 	[%rd449], %fd206;
	{ // callseq 269, 0
	.param .b64 param0;
	st.param.b64 	[param0], %rd451;
	.param .b64 param1;
	st.param.b64 	[param1], %rd448;
	.param .b32 retval0;
	call.uni (retval0), 
	vprintf, 
	(
	param0, 
	param1
	);
	ld.param.b32 	%r914, [retval0];
	} // callseq 269
	ld.global.f32 	%f219, [%rd447+60];
	cvt.f64.f32 	%fd207, %f219;
	st.local.f64 	[%rd449], %fd207;
	{ // callseq 270, 0
	.param .b64 param0;
	st.param.b64 	[param0], %rd451;
	.param .b64 param1;
	st.param.b64 	[param1], %rd448;
	.param .b32 retval0;
	call.uni (retval0), 
	vprintf, 
	(
	param0, 
	param1
	);
	ld.param.b32 	%r916, [retval0];
	} // callseq 270
	add.s32 	%r1023, %r1023, 16;
	setp.ne.s32 	%p112, %r1023, %r33;
	mov.u32 	%r1025, %r33;
	@%p112 bra 	$L__BB0_163;
$L__BB0_164:
	setp.eq.s32 	%p113, %r29, 0;
	@%p113 bra 	$L__BB0_174;
	add.s32 	%r918, %r29, -1;
	setp.lt.u32 	%p114, %r918, 7;
	@%p114 bra 	$L__BB0_167;
	mul.wide.u32 	%rd452, %r1025, 4;
	add.s64 	%rd453, %rd497, %rd452;
	ld.global.f32 	%f220, [%rd453];
	cvt.f64.f32 	%fd208, %f220;
	add.u64 	%rd454, %SP, 0;
	add.u64 	%rd455, %SPL, 0;
	st.local.f64 	[%rd455], %fd208;
	mov.u64 	%rd456, $str$5;
	cvta.global.u64 	%rd457, %rd456;
	{ // callseq 271, 0
	.param .b64 param0;
	st.param.b64 	[param0], %rd457;
	.param .b64 param1;
	st.param.b64 	[param1], %rd454;
	.param .b32 retval0;
	call.uni (retval0), 
	vprintf, 
	(
	param0, 
	param1
	);
	ld.param.b32 	%r919, [retval0];
	} // callseq 271
	ld.global.f32 	%f221, [%rd453+4];
	cvt.f64.f32 	%fd209, %f221;
	st.local.f64 	[%rd455], %fd209;
	{ // callseq 272, 0
	.param .b64 param0;
	st.param.b64 	[param0], %rd457;
	.param .b64 param1;
	st.param.b64 	[param1], %rd454;
	.param .b32 retval0;
	call.uni (retval0), 
	vprintf, 
	(
	param0, 
	param1
	);
	ld.param.b32 	%r921, [retval0];
	} // callseq 272
	ld.global.f32 	%f222, [%rd453+8];
	cvt.f64.f32 	%fd210, %f222;
	st.local.f64 	[%rd455], %fd210;
	{ // callseq 273, 0
	.param .b64 param0;
	st.param.b64 	[param0], %rd457;
	.param .b64 param1;
	st.param.b64 	[param1], %rd454;
	.param .b32 retval0;
	call.uni (retval0), 
	vprintf, 
	(
	param0, 
	param1
	);
	ld.param.b32 	%r923, [retval0];
	} // callseq 273
	ld.global.f32 	%f223, [%rd453+12];
	cvt.f64.f32 	%fd211, %f223;
	st.local.f64 	[%rd455], %fd211;
	{ // callseq 274, 0
	.param .b64 param0;
	st.param.b64 	[param0], %rd457;
	.param .b64 param1;
	st.param.b64 	[param1], %rd454;
	.param .b32 retval0;
	call.uni (retval0), 
	vprintf, 
	(
	param0, 
	param1
	);
	ld.param.b32 	%r925, [retval0];
	} // callseq 274
	ld.global.f32 	%f224, [%rd453+16];
	cvt.f64.f32 	%fd212, %f224;
	st.local.f64 	[%rd455], %fd212;
	{ // callseq 275, 0
	.param .b64 param0;
	st.param.b64 	[param0], %rd457;
	.param .b64 param1;
	st.param.b64 	[param1], %rd454;
	.param .b32 retval0;
	call.uni (retval0), 
	vprintf, 
	(
	param0, 
	param1
	);
	ld.param.b32 	%r927, [retval0];
	} // callseq 275
	ld.global.f32 	%f225, [%rd453+20];
	cvt.f64.f32 	%fd213, %f225;
	st.local.f64 	[%rd455], %fd213;
	{ // callseq 276, 0
	.param .b64 param0;
	st.param.b64 	[param0], %rd457;
	.param .b64 param1;
	st.param.b64 	[param1], %rd454;
	.param .b32 retval0;
	call.uni (retval0), 
	vprintf, 
	(
	param0, 
	param1
	);
	ld.param.b32 	%r929, [retval0];
	} // callseq 276
	ld.global.f32 	%f226, [%rd453+24];
	cvt.f64.f32 	%fd214, %f226;
	st.local.f64 	[%rd455], %fd214;
	{ // callseq 277, 0
	.param .b64 param0;
	st.param.b64 	[param0], %rd457;
	.param .b64 param1;
	st.param.b64 	[param1], %rd454;
	.param .b32 retval0;
	call.uni (retval0), 
	vprintf, 
	(
	param0, 
	param1
	);
	ld.param.b32 	%r931, [retval0];
	} // callseq 277
	ld.global.f32 	%f227, [%rd453+28];
	cvt.f64.f32 	%fd215, %f227;
	st.local.f64 	[%rd455], %fd215;
	{ // callseq 278, 0
	.param .b64 param0;
	st.param.b64 	[param0], %rd457;
	.param .b64 param1;
	st.param.b64 	[param1], %rd454;
	.param .b32 retval0;
	call.uni (retval0), 
	vprintf, 
	(
	param0, 
	param1
	);
	ld.param.b32 	%r933, [retval0];
	} // callseq 278
	add.s32 	%r1025, %r1025, 8;
$L__BB0_167:
	setp.eq.s32 	%p115, %r30, 0;
	@%p115 bra 	$L__BB0_174;
	add.u64 	%rd29, %SPL, 0;
	add.s32 	%r935, %r30, -1;
	setp.lt.u32 	%p116, %r935, 3;
	@%p116 bra 	$L__BB0_170;
	mul.wide.u32 	%rd459, %r1025, 4;
	add.s64 	%rd460, %rd497, %rd459;
	ld.global.f32 	%f228, [%rd460];
	cvt.f64.f32 	%fd216, %f228;
	st.local.f64 	[%rd29], %fd216;
	mov.u64 	%rd461, $str$5;
	cvta.global.u64 	%rd462, %rd461;
	add.u64 	%rd463, %SP, 0;
	{ // callseq 279, 0
	.param .b64 param0;
	st.param.b64 	[param0], %rd462;
	.param .b64 param1;
	st.param.b64 	[param1], %rd463;
	.param .b32 retval0;
	call.uni (retval0), 
	vprintf, 
	(
	param0, 
	param1
	);
	ld.param.b32 	%r936, [retval0];
	} // callseq 279
	ld.global.f32 	%f229, [%rd460+4];
	cvt.f64.f32 	%fd217, %f229;
	st.local.f64 	[%rd29], %fd217;
	{ // callseq 280, 0
	.param .b64 param0;
	st.param.b64 	[param0], %rd462;
	.param .b64 param1;
	st.param.b64 	[param1], %rd463;
	.param .b32 retval0;
	call.uni (retval0), 
	vprintf, 
	(
	param0, 
	param1
	);
	ld.param.b32 	%r938, [retval0];
	} // callseq 280
	ld.global.f32 	%f230, [%rd460+8];
	cvt.f64.f32 	%fd218, %f230;
	st.local.f64 	[%rd29], %fd218;
	{ // callseq 281, 0
	.param .b64 param0;
	st.param.b64 	[param0], %rd462;
	.param .b64 param1;
	st.param.b64 	[param1], %rd463;
	.param .b32 retval0;
	call.uni (retval0), 
	vprintf, 
	(
	param0, 
	param1
	);
	ld.param.b32 	%r940, [retval0];
	} // callseq 281
	ld.global.f32 	%f231, [%rd460+12];
	cvt.f64.f32 	%fd219, %f231;
	st.local.f64 	[%rd29], %fd219;
	{ // callseq 282, 0
	.param .b64 param0;
	st.param.b64 	[param0], %rd462;
	.param .b64 param1;
	st.param.b64 	[param1], %rd463;
	.param .b32 retval0;
	call.uni (retval0), 
	vprintf, 
	(
	param0, 
	param1
	);
	ld.param.b32 	%r942, [retval0];
	} // callseq 282
	add.s32 	%r1025, %r1025, 4;
$L__BB0_170:
	setp.eq.s32 	%p117, %r32, 0;
	@%p117 bra 	$L__BB0_174;
	setp.eq.s32 	%p118, %r32, 1;
	mul.wide.u32 	%rd464, %r1025, 4;
	add.s64 	%rd30, %rd497, %rd464;
	ld.global.f32 	%f232, [%rd30];
	cvt.f64.f32 	%fd220, %f232;
	st.local.f64 	[%rd29], %fd220;
	mov.u64 	%rd465, $str$5;
	cvta.global.u64 	%rd466, %rd465;
	add.u64 	%rd467, %SP, 0;
	{ // callseq 283, 0
	.param .b64 param0;
	st.param.b64 	[param0], %rd466;
	.param .b64 param1;
	st.param.b64 	[param1], %rd467;
	.param .b32 retval0;
	call.uni (retval0), 
	vprintf, 
	(
	param0, 
	param1
	);
	ld.param.b32 	%r944, [retval0];
	} // callseq 283
	@%p118 bra 	$L__BB0_174;
	setp.eq.s32 	%p119, %r32, 2;
	ld.global.f32 	%f233, [%rd30+4];
	cvt.f64.f32 	%fd221, %f233;
	st.local.f64 	[%rd29], %fd221;
	cvta.global.u64 	%rd469, %rd465;
	{ // callseq 284, 0
	.param .b64 param0;
	st.param.b64 	[param0], %rd469;
	.param .b64 param1;
	st.param.b64 	[param1], %rd467;
	.param .b32 retval0;
	call.uni (retval0), 
	vprintf, 
	(
	param0, 
	param1
	);
	ld.param.b32 	%r946, [retval0];
	} // callseq 284
	@%p119 bra 	$L__BB0_174;
	ld.global.f32 	%f234, [%rd30+8];
	cvt.f64.f32 	%fd222, %f234;
	st.local.f64 	[%rd29], %fd222;
	cvta.global.u64 	%rd472, %rd465;
	{ // callseq 285, 0
	.param .b64 param0;
	st.param.b64 	[param0], %rd472;
	.param .b64 param1;
	st.param.b64 	[param1], %rd467;
	.param .b32 retval0;
	call.uni (retval0), 
	vprintf, 
	(
	param0, 
	param1
	);
	ld.param.b32 	%r948, [retval0];
	} // callseq 285
$L__BB0_174:
	mov.u64 	%rd474, $str;
	cvta.global.u64 	%rd475, %rd474;
	{ // callseq 286, 0
	.param .b64 param0;
	st.param.b64 	[param0], %rd475;
	.param .b64 param1;
	st.param.b64 	[param1], 0;
	.param .b32 retval0;
	call.uni (retval0), 
	vprintf, 
	(
	param0, 
	param1
	);
	ld.param.b32 	%r950, [retval0];
	} // callseq 286
$L__BB0_175:
	add.s32 	%r129, %r980, 2;
	setp.lt.u32 	%p120, %r980, 30;
	mov.u32 	%r980, %r129;
	mov.u64 	%rd496, %rd497;
	mov.u64 	%rd497, %rd10;
	mov.u64 	%rd498, %rd499;
	mov.u64 	%rd499, %rd12;
	@%p120 bra 	$L__BB0_23;
	setp.ge.s32 	%p121, %r1030, %r142;
	@%p121 bra 	$L__BB0_183;
	add.s32 	%r952, %r31, 1;
	and.b32  	%r130, %r952, 3;
	setp.eq.s32 	%p122, %r130, 0;
	@%p122 bra 	$L__BB0_180;
	shl.b32 	%r953, %r1030, 2;
	mov.u32 	%r954, s;
	add.s32 	%r1028, %r954, %r953;
	shl.b32 	%r132, %r2, 2;
	mul.wide.u32 	%rd501, %r1030, 4;
	mul.wide.u32 	%rd32, %r2, 4;
	mul.wide.s32 	%rd476, %r142, 4;
	add.s64 	%rd33, %rd2, %rd476;
	neg.s32 	%r1027, %r130;
	mad.lo.s32 	%r1030, %r2, %r130, %r1030;
$L__BB0_179:
	.pragma "nounroll";
	add.s64 	%rd477, %rd33, %rd501;
	ld.global.f32 	%f235, [%rd477];
	add.s64 	%rd478, %rd2, %rd501;
	st.global.f32 	[%rd478], %f235;
	ld.shared.u32 	%r955, [%r1028];
	add.s64 	%rd479, %rd1, %rd501;
	st.global.u32 	[%rd479], %r955;
	add.s32 	%r1028, %r1028, %r132;
	add.s64 	%rd501, %rd501, %rd32;
	add.s32 	%r1027, %r1027, 1;
	setp.ne.s32 	%p123, %r1027, 0;
	@%p123 bra 	$L__BB0_179;
$L__BB0_180:
	setp.lt.u32 	%p124, %r31, 3;
	@%p124 bra 	$L__BB0_183;
	mov.u32 	%r957, s;
	shl.b32 	%r961, %r2, 2;
$L__BB0_182:
	mul.wide.u32 	%rd480, %r1030, 4;
	add.s64 	%rd481, %rd6, %rd480;
	ld.global.f32 	%f236, [%rd481];
	add.s64 	%rd482, %rd2, %rd480;
	st.global.f32 	[%rd482], %f236;
	shl.b32 	%r956, %r1030, 2;
	add.s32 	%r958, %r957, %r956;
	ld.shared.u32 	%r959, [%r958];
	add.s64 	%rd483, %rd1, %rd480;
	st.global.u32 	[%rd483], %r959;
	add.s32 	%r960, %r1030, %r2;
	mul.wide.u32 	%rd484, %r960, 4;
	add.s64 	%rd485, %rd6, %rd484;
	ld.global.f32 	%f237, [%rd485];
	add.s64 	%rd486, %rd2, %rd484;
	st.global.f32 	[%rd486], %f237;
	add.s32 	%r962, %r958, %r961;
	ld.shared.u32 	%r963, [%r962];
	add.s64 	%rd487, %rd1, %rd484;
	st.global.u32 	[%rd487], %r963;
	add.s32 	%r964, %r960, %r2;
	mul.wide.u32 	%rd488, %r964, 4;
	add.s64 	%rd489, %rd6, %rd488;
	ld.global.f32 	%f238, [%rd489];
	add.s64 	%rd490, %rd2, %rd488;
	st.global.f32 	[%rd490], %f238;
	add.s32 	%r965, %r962, %r961;
	ld.shared.u32 	%r966, [%r965];
	add.s64 	%rd491, %rd1, %rd488;
	st.global.u32 	[%rd491], %r966;
	add.s32 	%r967, %r964, %r2;
	mul.wide.u32 	%rd492, %r967, 4;
	add.s64 	%rd493, %rd6, %rd492;
	ld.global.f32 	%f239, [%rd493];
	add.s64 	%rd494, %rd2, %rd492;
	st.global.f32 	[%rd494], %f239;
	add.s32 	%r968, %r965, %r961;
	ld.shared.u32 	%r969, [%r968];
	add.s64 	%rd495, %rd1, %rd492;
	st.global.u32 	[%rd495], %r969;
	add.s32 	%r1030, %r967, %r2;
	setp.lt.s32 	%p125, %r1030, %r142;
	@%p125 bra 	$L__BB0_182;
$L__BB0_183:
	ret;

}


// ===== COMPILED SASS (sm_100) =====

	.target	sm_100

	.elftype	@"ET_EXEC"


//--------------------- .note.nv.tkinfo           --------------------------
	.section	.note.nv.tkinfo,"",@"SHT_NOTE"
	.sectionflags	@"SHF_NOTE_NV_TKINFO"
	.tkinfo
        /*0018*/ 	.word	0x00000002
        /*0030*/ 	.string	""
        /*0030*/ 	.string	"ptxas"
        /*0030*/ 	.string	"Cuda compilation tools, release 13.0, V13.0.88"
        /*0030*/ 	.string	"Build cuda_13.0.r13.0/compiler.36424714_0"
        /*0030*/ 	.string	"-arch sm_100 -m 64 "



//--------------------- .note.nv.cuinfo           --------------------------
	.section	.note.nv.cuinfo,"",@"SHT_NOTE"
	.sectionflags	@"SHF_NOTE_NV_CUINFO"
        /*0018*/ 	.short	0x0002
        /*001a*/ 	.short	0x0064
        /*001c*/ 	.short	0x0082
	.zero		2


//--------------------- .nv.info                  --------------------------
	.section	.nv.info,"",@"SHT_CUDA_INFO"
	.align	4


	//----- nvinfo : EIATTR_REGCOUNT
	.align		4
        /*0000*/ 	.byte	0x04, 0x2f
        /*0002*/ 	.short	(.L_17 - .L_16)
	.align		4
.L_16:
        /*0004*/ 	.word	index@(_Z13testRadixSortPfPii)
        /*0008*/ 	.word	0x0000003e


	//----- nvinfo : EIATTR_FRAME_SIZE
	.align		4
.L_17:
        /*000c*/ 	.byte	0x04, 0x11
        /*000e*/ 	.short	(.L_19 - .L_18)
	.align		4
.L_18:
        /*0010*/ 	.word	index@(_Z13testRadixSortPfPii)
        /*0014*/ 	.word	0x00000030


	//----- nvinfo : EIATTR_MIN_STACK_SIZE
	.align		4
.L_19:
        /*0018*/ 	.byte	0x04, 0x12
        /*001a*/ 	.short	(.L_21 - .L_20)
	.align		4
.L_20:
        /*001c*/ 	.word	index@(_Z13testRadixSortPfPii)
        /*0020*/ 	.word	0x00000030
.L_21:


//--------------------- .nv.compat                --------------------------
	.section	.nv.compat,"",@"SHT_CUDA_COMPAT_INFO"
	.align	4
        /*0000*/ 	.byte	0x02, 0x09, 0x00, 0x00, 0x02, 0x02, 0x01, 0x00, 0x02, 0x05, 0x05, 0x00, 0x03, 0x07, 0x01, 0x01
        /*0010*/ 	.byte	0x02, 0x03, 0x00, 0x00, 0x02, 0x06, 0x01, 0x00, 0x04, 0x0b, 0x08, 0x00, 0x09, 0x00, 0x00, 0x00
        /*0020*/ 	.byte	0x00, 0x00, 0x00, 0x00


//--------------------- .nv.info._Z13testRadixSortPfPii --------------------------
	.section	.nv.info._Z13testRadixSortPfPii,"",@"SHT_CUDA_INFO"
	.sectionflags	@""
	.align	4


	//----- nvinfo : EIATTR_CUDA_API_VERSION
	.align		4
        /*0000*/ 	.byte	0x04, 0x37
        /*0002*/ 	.short	(.L_23 - .L_22)
.L_22:
        /*0004*/ 	.word	0x00000082


	//----- nvinfo : EIATTR_KPARAM_INFO
	.align		4
.L_23:
        /*0008*/ 	.byte	0x04, 0x17
        /*000a*/ 	.short	(.L_25 - .L_24)
.L_24:
        /*000c*/ 	.word	0x00000000
        /*0010*/ 	.short	0x0002
        /*0012*/ 	.short	0x0010
        /*0014*/ 	.byte	0x00, 0xf0, 0x11, 0x00


	//----- nvinfo : EIATTR_KPARAM_INFO
	.align		4
.L_25:
        /*0018*/ 	.byte	0x04, 0x17
        /*001a*/ 	.short	(.L_27 - .L_26)
.L_26:
        /*001c*/ 	.word	0x00000000
        /*0020*/ 	.short	0x0001
        /*0022*/ 	.short	0x0008
        /*0024*/ 	.byte	0x00, 0xf5, 0x21, 0x00


	//----- nvinfo : EIATTR_KPARAM_INFO
	.align		4
.L_27:
        /*0028*/ 	.byte	0x04, 0x17
        /*002a*/ 	.short	(.L_29 - .L_28)
.L_28:
        /*002c*/ 	.word	0x00000000
        /*0030*/ 	.short	0x0000
        /*0032*/ 	.short	0x0000
        /*0034*/ 	.byte	0x00, 0xf5, 0x21, 0x00


	//----- nvinfo : EIATTR_SPARSE_MMA_MASK
	.align		4
.L_29:
        /*0038*/ 	.byte	0x03, 0x50
        /*003a*/ 	.short	0x0000


	//----- nvinfo : EIATTR_MAXREG_COUNT
	.align		4
        /*003c*/ 	.byte	0x03, 0x1b
        /*003e*/ 	.short	0x00ff


	//----- nvinfo : EIATTR_NUM_BARRIERS
	.align		4
        /*0040*/ 	.byte	0x02, 0x4c
        /*0042*/ 	.byte	0x01
	.zero		1


	//----- nvinfo : EIATTR_EXTERNS
	.align		4
        /*0044*/ 	.byte	0x04, 0x0f
        /*0046*/ 	.short	(.L_31 - .L_30)


	//   ....[0]....
	.align		4
.L_30:
        /*0048*/ 	.word	index@(vprintf)


	//----- nvinfo : EIATTR_MERCURY_ISA_VERSION
	.align		4
.L_31:
        /*004c*/ 	.byte	0x03, 0x5f
        /*004e*/ 	.short	0x0101


	//----- nvinfo : EIATTR_VRC_CTA_INIT_COUNT
	.align		4
        /*0050*/ 	.byte	0x02, 0x4a
	.zero		1
	.zero		1


	//----- nvinfo : EIATTR_SYSCALL_OFFSETS
	.align		4
        /*0054*/ 	.byte	0x04, 0x46
        /*0056*/ 	.short	(.L_33 - .L_32)


	//   ....[0]....
.L_32:
        /*0058*/ 	.word	0x000007c0


	//   ....[1]....
        /*005c*/ 	.word	0x00000830


	//   ....[2]....
        /*0060*/ 	.word	0x000009e0


	//   ....[3]....
        /*0064*/ 	.word	0x00000a90


	//   ....[4]....
        /*0068*/ 	.word	0x00000b40


	//   ....[5]....
        /*006c*/ 	.word	0x00000bf0


	//   ....[6]....
        /*0070*/ 	.word	0x00000ca0


	//   ....[7]....
        /*0074*/ 	.word	0x00000d50


	//   ....[8]....
        /*0078*/ 	.word	0x00000e00


	//   ....[9]....
        /*007c*/ 	.word	0x00000eb0


	//   ....[10]....
        /*0080*/ 	.word	0x00000f60


	//   ....[11]....
        /*0084*/ 	.word	0x00001010


	//   ....[12]....
        /*0088*/ 	.word	0x000010c0


	//   ....[13]....
        /*008c*/ 	.word	0x00001170


	//   ....[14]....
        /*0090*/ 	.word	0x00001220


	//   ....[15]....
        /*0094*/ 	.word	0x000012d0


	//   ....[16]....
        /*0098*/ 	.word	0x00001380


	//   ....[17]....
        /*009c*/ 	.word	0x00001430


	//   ....[18]....
        /*00a0*/ 	.word	0x000015c0


	//   ....[19]....
        /*00a4*/ 	.word	0x00001670


	//   ....[20]....
        /*00a8*/ 	.word	0x00001720


	//   ....[21]....
        /*00ac*/ 	.word	0x000017d0


	//   ....[22]....
        /*00b0*/ 	.word	0x00001880


	//   ....[23]....
        /*00b4*/ 	.word	0x00001930


	//   ....[24]....
        /*00b8*/ 	.word	0x000019e0


	//   ....[25]....
        /*00bc*/ 	.word	0x00001a90


	//   ....[26]....
        /*00c0*/ 	.word	0x00001bf0


	//   ....[27]....
        /*00c4*/ 	.word	0x00001ca0


	//   ....[28]....
        /*00c8*/ 	.word	0x00001d50


	//   ....[29]....
        /*00cc*/ 	.word	0x00001e00


	//   ....[30]....
        /*00d0*/ 	.word	0x00001f60


	//   ....[31]....
        /*00d4*/ 	.word	0x00002020


	//   ....[32]....
        /*00d8*/ 	.word	0x000023e0


	//   ....[33]....
        /*00dc*/ 	.word	0x00002450


	//   ....[34]....
        /*00e0*/ 	.word	0x00002620


	//   ....[35]....
        /*00e4*/ 	.word	0x000026e0


	//   ....[36]....
        /*00e8*/ 	.word	0x00002790


	//   ....[37]....
        /*00ec*/ 	.word	0x00002840


	//   ....[38]....
        /*00f0*/ 	.word	0x000028f0


	//   ....[39]....
        /*00f4*/ 	.word	0x000029a0


	//   ....[40]....
        /*00f8*/ 	.word	0x00002a50


	//   ....[41]....
        /*00fc*/ 	.word	0x00002b00


	//   ....[42]....
        /*0100*/ 	.word	0x00002bb0


	//   ....[43]....
        /*0104*/ 	.word	0x00002c60


	//   ....[44]....
        /*0108*/ 	.word	0x00002d10


	//   ....[45]....
        /*010c*/ 	.word	0x00002dc0


	//   ....[46]....
        /*0110*/ 	.word	0x00002e70


	//   ....[47]....
        /*0114*/ 	.word	0x00002f20


	//   ....[48]....
        /*0118*/ 	.word	0x00002fd0


	//   ....[49]....
        /*011c*/ 	.word	0x00003080


	//   ....[50]....
        /*0120*/ 	.word	0x00003210


	//   ....[51]....
        /*0124*/ 	.word	0x000032d0


	//   ....[52]....
        /*0128*/ 	.word	0x00003380


	//   ....[53]....
        /*012c*/ 	.word	0x00003430


	//   ....[54]....
        /*0130*/ 	.word	0x000034e0


	//   ....[55]....
        /*0134*/ 	.word	0x00003590


	//   ....[56]....
        /*0138*/ 	.word	0x00003640


	//   ....[57]....
        /*013c*/ 	.word	0x000036f0


	//   ....[58]....
        /*0140*/ 	.word	0x00003830


	//   ....[59]....
        /*0144*/ 	.word	0x000038f0


	//   ....[60]....
        /*0148*/ 	.word	0x000039a0


	//   ....[61]....
        /*014c*/ 	.word	0x00003a50


	//   ....[62]....
        /*0150*/ 	.word	0x00003b80


	//   ....[63]....
        /*0154*/ 	.word	0x00003c80


	//   ....[64]....
        /*0158*/ 	.word	0x00003d50


	//   ....[65]....
        /*015c*/ 	.word	0x00003dd0


	//   ....[66]....
        /*0160*/ 	.word	0x00003f60


	//   ....[67]....
        /*0164*/ 	.word	0x00003fd0


	//   ....[68]....
        /*0168*/ 	.word	0x00004160


	//   ....[69]....
        /*016c*/ 	.word	0x00004220


	//   ....[70]....
        /*0170*/ 	.word	0x000042d0


	//   ....[71]....
        /*0174*/ 	.word	0x00004380


	//   ....[72]....
        /*0178*/ 	.word	0x00004430


	//   ....[73]....
        /*017c*/ 	.word	0x000044e0


	//   ....[74]....
        /*0180*/ 	.word	0x00004590


	//   ....[75]....
        /*0184*/ 	.word	0x00004640


	//   ....[76]....
        /*0188*/ 	.word	0x000046f0


	//   ....[77]....
        /*018c*/ 	.word	0x000047a0


	//   ....[78]....
        /*0190*/ 	.word	0x00004850


	//   ....[79]....
        /*0194*/ 	.word	0x00004900


	//   ....[80]....
        /*0198*/ 	.word	0x000049b0


	//   ....[81]....
        /*019c*/ 	.word	0x00004a60


	//   ....[82]....
        /*01a0*/ 	.word	0x00004b10


	//   ....[83]....
        /*01a4*/ 	.word	0x00004bc0


	//   ....[84]....
        /*01a8*/ 	.word	0x00004d30


	//   ....[85]....
        /*01ac*/ 	.word	0x00004df0


	//   ....[86]....
        /*01b0*/ 	.word	0x00004ea0


	//   ....[87]....
        /*01b4*/ 	.word	0x00004f50


	//   ....[88]....
        /*01b8*/ 	.word	0x00005000


	//   ....[89]....
        /*01bc*/ 	.word	0x000050b0


	//   ....[90]....
        /*01c0*/ 	.word	0x00005160


	//   ....[91]....
        /*01c4*/ 	.word	0x00005210


	//   ....[92]....
        /*01c8*/ 	.word	0x00005350


	//   ....[93]....
        /*01cc*/ 	.word	0x00005410


	//   ....[94]....
        /*01d0*/ 	.word	0x000054c0


	//   ....[95]....
        /*01d4*/ 	.word	0x00005570


	//   ....[96]....
        /*01d8*/ 	.word	0x000056a0


	//   ....[97]....
        /*01dc*/ 	.word	0x000057c0


	//   ....[98]....
        /*01e0*/ 	.word	0x000058b0


	//   ....[99]....
        /*01e4*/ 	.word	0x00005930


	//   ....[100]....
        /*01e8*/ 	.word	0x00005f90


	//   ....[101]....
        /*01ec*/ 	.word	0x00006000


	//   ....[102]....
        /*01f0*/ 	.word	0x000060a0


	//   ....[103]....
        /*01f4*/ 	.word	0x00006140


	//   ....[104]....
        /*01f8*/ 	.word	0x000061e0


	//   ....[105]....
        /*01fc*/ 	.word	0x00006280


	//   ....[106]....
        /*0200*/ 	.word	0x000062f0


	//   ....[107]....
        /*0204*/ 	.word	0x00006360


	//   ....[108]....
        /*0208*/ 	.word	0x000063d0


	//   ....[109]....
        /*020c*/ 	.word	0x00006560


	//   ....[110]....
        /*0210*/ 	.word	0x00006640


	//   ....[111]....
        /*0214*/ 	.word	0x000066f0


	//   ....[112]....
        /*0218*/ 	.word	0x000067a0


	//   ....[113]....
        /*021c*/ 	.word	0x00006850


	//   ....[114]....
        /*0220*/ 	.word	0x00006900


	//   ....[115]....
        /*0224*/ 	.word	0x000069b0


	//   ....[116]....
        /*0228*/ 	.word	0x00006a60


	//   ....[117]....
        /*022c*/ 	.word	0x00006b10


	//   ....[118]....
        /*0230*/ 	.word	0x00006bc0


	//   ....[119]....
        /*0234*/ 	.word	0x00006c70


	//   ....[120]....
        /*0238*/ 	.word	0x00006d20


	//   ....[121]....
        /*023c*/ 	.word	0x00006dd0


	//   ....[122]....
        /*0240*/ 	.word	0x00006e80


	//   ....[123]....
        /*0244*/ 	.word	0x00006f30


	//   ....[124]....
        /*0248*/ 	.word	0x00006fe0


	//   ....[125]....
        /*024c*/ 	.word	0x00007150


	//   ....[126]....
        /*0250*/ 	.word	0x00007230


	//   ....[127]....
        /*0254*/ 	.word	0x000072e0


	//   ....[128]....
        /*0258*/ 	.word	0x00007390


	//   ....[129]....
        /*025c*/ 	.word	0x00007440


	//   ....[130]....
        /*0260*/ 	.word	0x000074f0


	//   ....[131]....
        /*0264*/ 	.word	0x000075a0


	//   ....[132]....
        /*0268*/ 	.word	0x00007650


	//   ....[133]....
        /*026c*/ 	.word	0x00007790


	//   ....[134]....
        /*0270*/ 	.word	0x00007870


	//   ....[135]....
        /*0274*/ 	.word	0x00007920


	//   ....[136]....
        /*0278*/ 	.word	0x000079d0


	//   ....[137]....
        /*027c*/ 	.word	0x00007b00


	//   ....[138]....
        /*0280*/ 	.word	0x00007c20


	//   ....[139]....
        /*0284*/ 	.word	0x00007cf0


	//   ....[140]....
        /*0288*/ 	.word	0x00007d70


	//   ....[141]....
        /*028c*/ 	.word	0x00007e90


	//   ....[142]....
        /*0290*/ 	.word	0x00007f40


	//   ....[143]....
        /*0294*/ 	.word	0x00007fe0


	//   ....[144]....
        /*0298*/ 	.word	0x00008080


	//   ....[145]....
        /*029c*/ 	.word	0x00008120


	//   ....[146]....
        /*02a0*/ 	.word	0x00008190


	//   ....[147]....
        /*02a4*/ 	.word	0x00008360


	//   ....[148]....
        /*02a8*/ 	.word	0x00008850


	//   ....[149]....
        /*02ac*/ 	.word	0x000088d0


	//   ....[150]....
        /*02b0*/ 	.word	0x00008970


	//   ....[151]....
        /*02b4*/ 	.word	0x00008a10


	//   ....[152]....
        /*02b8*/ 	.word	0x00008ab0


	//   ....[153]....
        /*02bc*/ 	.word	0x00008b50


	//   ....[154]....
        /*02c0*/ 	.word	0x00008bc0


	//   ....[155]....
        /*02c4*/ 	.word	0x00008d70


	//   ....[156]....
        /*02c8*/ 	.word	0x00008ed0


	//   ....[157]....
        /*02cc*/ 	.word	0x00009030


	//   ....[158]....
        /*02d0*/ 	.word	0x00009210


	//   ....[159]....
        /*02d4*/ 	.word	0x00009340


	//   ....[160]....
        /*02d8*/ 	.word	0x00009430


	//   ....[161]....
        /*02dc*/ 	.word	0x00009520


	//   ....[162]....
        /*02e0*/ 	.word	0x000095e0


	//   ....[163]....
        /*02e4*/ 	.word	0x00009690


	//   ....[164]....
        /*02e8*/ 	.word	0x00009730


	//   ....[165]....
        /*02ec*/ 	.word	0x000097d0


	//   ....[166]....
        /*02f0*/ 	.word	0x00009870


	//   ....[167]....
        /*02f4*/ 	.word	0x000098e0


	//   ....[168]....
        /*02f8*/ 	.word	0x00009a00


	//   ....[169]....
        /*02fc*/ 	.word	0x00009a70


	//   ....[170]....
        /*0300*/ 	.word	0x00009b10


	//   ....[171]....
        /*0304*/ 	.word	0x00009bb0


	//   ....[172]....
        /*0308*/ 	.word	0x00009c50


	//   ....[173]....
        /*030c*/ 	.word	0x00009cf0


	//   ....[174]....
        /*0310*/ 	.word	0x00009d60


	//   ....[175]....
        /*0314*/ 	.word	0x00009f70


	//   ....[176]....
        /*0318*/ 	.word	0x0000a170


	//   ....[177]....
        /*031c*/ 	.word	0x0000a350


	//   ....[178]....
        /*0320*/ 	.word	0x0000a520


	//   ....[179]....
        /*0324*/ 	.word	0x0000a7d0


	//   ....[180]....
        /*0328*/ 	.word	0x0000a9c0


	//   ....[181]....
        /*032c*/ 	.word	0x0000ac00


	//   ....[182]....
        /*0330*/ 	.word	0x0000add0


	//   ....[183]....
        /*0334*/ 	.word	0x0000ae40


	//   ....[184]....
        /*0338*/ 	.word	0x0000afd0


	//   ....[185]....
        /*033c*/ 	.word	0x0000b0b0


	//   ....[186]....
        /*0340*/ 	.word	0x0000b160


	//   ....[187]....
        /*0344*/ 	.word	0x0000b210


	//   ....[188]....
        /*0348*/ 	.word	0x0000b2c0


	//   ....[189]....
        /*034c*/ 	.word	0x0000b370


	//   ....[190]....
        /*0350*/ 	.word	0x0000b420


	//   ....[191]....
        /*0354*/ 	.word	0x0000b4d0


	//   ....[192]....
        /*0358*/ 	.word	0x0000b580


	//   ....[193]....
        /*035c*/ 	.word	0x0000b630


	//   ....[194]....
        /*0360*/ 	.word	0x0000b6e0


	//   ....[195]....
        /*0364*/ 	.word	0x0000b790


	//   ....[196]....
        /*0368*/ 	.word	0x0000b840


	//   ....[197]....
        /*036c*/ 	.word	0x0000b8f0


	//   ....[198]....
        /*0370*/ 	.word	0x0000b9a0


	//   ....[199]....
        /*0374*/ 	.word	0x0000ba50


	//   ....[200]....
        /*0378*/ 	.word	0x0000bbc0


	//   ....[201]....
        /*037c*/ 	.word	0x0000bca0


	//   ....[202]....
        /*0380*/ 	.word	0x0000bd50


	//   ....[203]....
        /*0384*/ 	.word	0x0000be00


	//   ....[204]....
        /*0388*/ 	.word	0x0000beb0


	//   ....[205]....
        /*038c*/ 	.word	0x0000bf60


	//   ....[206]....
        /*0390*/ 	.word	0x0000c010


	//   ....[207]....
        /*0394*/ 	.word	0x0000c0c0


	//   ....[208]....
        /*0398*/ 	.word	0x0000c200


	//   ....[209]....
        /*039c*/ 	.word	0x0000c2e0


	//   ....[210]....
        /*03a0*/ 	.word	0x0000c390


	//   ....[211]....
        /*03a4*/ 	.word	0x0000c440


	//   ....[212]....
        /*03a8*/ 	.word	0x0000c570


	//   ....[213]....
        /*03ac*/ 	.word	0x0000c690


	//   ....[214]....
        /*03b0*/ 	.word	0x0000c760


	//   ....[215]....
        /*03b4*/ 	.word	0x0000c800


	//   ....[216]....
        /*03b8*/ 	.word	0x0000c870


	//   ....[217]....
        /*03bc*/ 	.word	0x0000c8e0


	//   ....[218]....
        /*03c0*/ 	.word	0x0000ca30


	//   ....[219]....
        /*03c4*/ 	.word	0x0000cb10


	//   ....[220]....
        /*03c8*/ 	.word	0x0000cbc0


	//   ....[221]....
        /*03cc*/ 	.word	0x0000cc70


	//   ....[222]....
        /*03d0*/ 	.word	0x0000cd20


	//   ....[223]....
        /*03d4*/ 	.word	0x0000cdd0


	//   ....[224]....
        /*03d8*/ 	.word	0x0000ce80


	//   ....[225]....
        /*03dc*/ 	.word	0x0000cf30


	//   ....[226]....
        /*03e0*/ 	.word	0x0000cfe0


	//   ....[227]....
        /*03e4*/ 	.word	0x0000d090


	//   ....[228]....
        /*03e8*/ 	.word	0x0000d140


	//   ....[229]....
        /*03ec*/ 	.word	0x0000d1f0


	//   ....[230]....
        /*03f0*/ 	.word	0x0000d2a0


	//   ....[231]....
        /*03f4*/ 	.word	0x0000d350


	//   ....[232]....
        /*03f8*/ 	.word	0x0000d400


	//   ....[233]....
        /*03fc*/ 	.word	0x0000d4b0


	//   ....[234]....
        /*0400*/ 	.word	0x0000d610


	//   ....[235]....
        /*0404*/ 	.word	0x0000d6f0


	//   ....[236]....
        /*0408*/ 	.word	0x0000d7a0


	//   ....[237]....
        /*040c*/ 	.word	0x0000d850


	//   ....[238]....
        /*0410*/ 	.word	0x0000d900


	//   ....[239]....
        /*0414*/ 	.word	0x0000d9b0


	//   ....[240]....
        /*0418*/ 	.word	0x0000da60


	//   ....[241]....
        /*041c*/ 	.word	0x0000db10


	//   ....[242]....
        /*0420*/ 	.word	0x0000dc50


	//   ....[243]....
        /*0424*/ 	.word	0x0000dd30


	//   ....[244]....
        /*0428*/ 	.word	0x0000dde0


	//   ....[245]....
        /*042c*/ 	.word	0x0000de90


	//   ....[246]....
        /*0430*/ 	.word	0x0000dfc0


	//   ....[247]....
        /*0434*/ 	.word	0x0000e0e0


	//   ....[248]....
        /*0438*/ 	.word	0x0000e1b0


	//   ....[249]....
        /*043c*/ 	.word	0x0000e240


	//   ....[250]....
        /*0440*/ 	.word	0x0000e2b0


	//   ....[251]....
        /*0444*/ 	.word	0x0000e320


	//   ....[252]....
        /*0448*/ 	.word	0x0000e3d0


	//   ....[253]....
        /*044c*/ 	.word	0x0000e440


	//   ....[254]....
        /*0450*/ 	.word	0x0000e4b0


	//   ....[255]....
        /*0454*/ 	.word	0x0000e640


	//   ....[0]....
        /*0458*/ 	.word	0x0000e700


	//   ....[1]....
        /*045c*/ 	.word	0x0000e7b0


	//   ....[2]....
        /*0460*/ 	.word	0x0000e860


	//   ....[3]....
        /*0464*/ 	.word	0x0000e910


	//   ....[4]....
        /*0468*/ 	.word	0x0000e9c0


	//   ....[5]....
        /*046c*/ 	.word	0x0000ea70


	//   ....[6]....
        /*0470*/ 	.word	0x0000eb20


	//   ....[7]....
        /*0474*/ 	.word	0x0000ebd0


	//   ....[8]....
        /*0478*/ 	.word	0x0000ec80


	//   ....[9]....
        /*047c*/ 	.word	0x0000ed30


	//   ....[10]....
        /*0480*/ 	.word	0x0000ede0


	//   ....[11]....
        /*0484*/ 	.word	0x0000ee90


	//   ....[12]....
        /*0488*/ 	.word	0x0000ef40


	//   ....[13]....
        /*048c*/ 	.word	0x0000eff0


	//   ....[14]....
        /*0490*/ 	.word	0x0000f0a0


	//   ....[15]....
        /*0494*/ 	.word	0x0000f210


	//   ....[16]....
        /*0498*/ 	.word	0x0000f2d0


	//   ....[17]....
        /*049c*/ 	.word	0x0000f380


	//   ....[18]....
        /*04a0*/ 	.word	0x0000f430


	//   ....[19]....
        /*04a4*/ 	.word	0x0000f4e0


	//   ....[20]....
        /*04a8*/ 	.word	0x0000f590


	//   ....[21]....
        /*04ac*/ 	.word	0x0000f640


	//   ....[22]....
        /*04b0*/ 	.word	0x0000f6f0


	//   ....[23]....
        /*04b4*/ 	.word	0x0000f830


	//   ....[24]....
        /*04b8*/ 	.word	0x0000f8f0


	//   ....[25]....
        /*04bc*/ 	.word	0x0000f9a0


	//   ....[26]....
        /*04c0*/ 	.word	0x0000fa50


	//   ....[27]....
        /*04c4*/ 	.word	0x0000fb80


	//   ....[28]....
        /*04c8*/ 	.word	0x0000fc80


	//   ....[29]....
        /*04cc*/ 	.word	0x0000fd50


	//   ....[30]....
        /*04d0*/ 	.word	0x0000fdd0


	//----- nvinfo : EIATTR_EXIT_INSTR_OFFSETS
	.align		4
.L_33:
        /*04d4*/ 	.byte	0x04, 0x1c
        /*04d6*/ 	.short	(.L_35 - .L_34)


	//   ....[0]....
.L_34:
        /*04d8*/ 	.word	0x0000fec0


	//   ....[1]....
        /*04dc*/ 	.word	0x000100c0


	//   ....[2]....
        /*04e0*/ 	.word	0x00010380


	//----- nvinfo : EIATTR_CRS_STACK_SIZE
	.align		4
.L_35:
        /*04e4*/ 	.byte	0x04, 0x1e
        /*04e6*/ 	.short	(.L_37 - .L_36)
.L_36:
        /*04e8*/ 	.word	0x00000000


	//----- nvinfo : EIATTR_CBANK_PARAM_SIZE
	.align		4
.L_37:
        /*04ec*/ 	.byte	0x03, 0x19
        /*04ee*/ 	.short	0x0014


	//----- nvinfo : EIATTR_PARAM_CBANK
	.align		4
        /*04f0*/ 	.byte	0x04, 0x0a
        /*04f2*/ 	.short	(.L_39 - .L_38)
	.align		4
.L_38:
        /*04f4*/ 	.word	index@(.nv.constant0._Z13testRadixSortPfPii)
        /*04f8*/ 	.short	0x0380
        /*04fa*/ 	.short	0x0014


	//----- nvinfo : EIATTR_SW_WAR
	.align		4
.L_39:
        /*04fc*/ 	.byte	0x04, 0x36
        /*04fe*/ 	.short	(.L_41 - .L_40)
.L_40:
        /*0500*/ 	.word	0x00000008
.L_41:


//--------------------- .nv.callgraph             --------------------------
	.section	.nv.callgraph,"",@"SHT_CUDA_CALLGRAPH"
	.align	4
	.sectionentsize	8
	.align		4
        /*0000*/ 	.word	0x00000000
	.align		4
        /*0004*/ 	.word	0xffffffff
	.align		4
        /*0008*/ 	.word	index@(_Z13testRadixSortPfPii)
	.align		4
        /*000c*/ 	.word	index@(vprintf)
	.align		4
        /*0010*/ 	.word	0x00000000
	.align		4
        /*0014*/ 	.word	0xfffffffe
	.align		4
        /*0018*/ 	.word	0x00000000
	.align		4
        /*001c*/ 	.word	0xfffffffd
	.align		4
        /*0020*/ 	.word	0x00000000
	.align		4
        /*0024*/ 	.word	0xfffffffc


//--------------------- .nv.constant4             --------------------------
	.section	.nv.constant4,"a",@progbits
	.align	8
	.align		8
.nv.constant4:
        /*0000*/ 	.dword	vprintf
	.align		8
        /*0008*/ 	.dword	$str
	.align		8
        /*0010*/ 	.dword	$str$1
	.align		8
        /*0018*/ 	.dword	$str$2
	.align		8
        /*0020*/ 	.dword	$str$3
	.align		8
        /*0028*/ 	.dword	$str$4
	.align		8
        /*0030*/ 	.dword	$str$5
	.align		8
        /*0038*/ 	.dword	$str$6
	.align		8
        /*0040*/ 	.dword	$str$7
	.align		8
        /*0048*/ 	.dword	$str$8
	.align		8
        /*0050*/ 	.dword	$str$9
	.align		8
        /*0058*/ 	.dword	$str$10
	.align		8
        /*0060*/ 	.dword	$str$11
	.align		8
        /*0068*/ 	.dword	$str$12
	.align		8
        /*0070*/ 	.dword	$str$13
	.align		8
        /*0078*/ 	.dword	$str$14
	.align		8
        /*0080*/ 	.dword	$str$15


//--------------------- .text._Z13testRadixSortPfPii --------------------------
	.section	.text._Z13testRadixSortPfPii,"ax",@progbits
	.align	128
        .global         _Z13testRadixSortPfPii
        .type           _Z13testRadixSortPfPii,@function
        .size           _Z13testRadixSortPfPii,(.L_x_378 - _Z13testRadixSortPfPii)
        .other          _Z13testRadixSortPfPii,@"STO_CUDA_ENTRY STV_DEFAULT"
_Z13testRadixSortPfPii:
.text._Z13testRadixSortPfPii:
[----:B------:R-:W0:Y:S01]  /*0000*/  LDC R1, c[0x0][0x37c] ;  /* 0x0000df00ff017b82 */ /* 0x000e220000000800 */
[----:B------:R-:W1:Y:S07]  /*0010*/  S2R R40, SR_TID.X ;  /* 0x0000000000287919 */ /* 0x000e6e0000002100 */
[----:B------:R-:W1:Y:S01]  /*0020*/  LDC R3, c[0x0][0x390] ;  /* 0x0000e400ff037b82 */ /* 0x000e620000000800 */
[----:B------:R-:W2:Y:S01]  /*0030*/  LDCU UR4, c[0x0][0x2f8] ;  /* 0x00005f00ff0477ac */ /* 0x000ea20008000800 */
[----:B0-----:R-:W-:Y:S01]  /*0040*/  VIADD R1, R1, 0xffffffd0 ;  /* 0xffffffd001017836 */ /* 0x001fe20000000000 */
[----:B------:R-:W-:Y:S01]  /*0050*/  BSSY.RECONVERGENT B0, `(.L_x_0) ;  /* 0x000006c000007945 */ /* 0x000fe20003800200 */
[----:B------:R-:W0:Y:S04]  /*0060*/  LDCU UR5, c[0x0][0x2fc] ;  /* 0x00005f80ff0577ac */ /* 0x000e280008000800 */
[----:B------:R-:W3:Y:S01]  /*0070*/  LDC.64 R4, c[0x0][0x380] ;  /* 0x0000e000ff047b82 */ /* 0x000ee20000000a00 */
[----:B------:R-:W4:Y:S07]  /*0080*/  LDCU.64 UR36, c[0x0][0x358] ;  /* 0x00006b00ff2477ac */ /* 0x000f2e0008000a00 */
[----:B------:R-:W4:Y:S01]  /*0090*/  LDC R29, c[0x0][0x360] ;  /* 0x0000d800ff1d7b82 */ /* 0x000f220000000800 */
[----:B--2---:R-:W-:-:S04]  /*00a0*/  IADD3 R2, P1, PT, R1, UR4, RZ ;  /* 0x0000000401027c10 */ /* 0x004fc8000ff3e0ff */
[----:B------:R-:W-:Y:S01]  /*00b0*/  IADD3 R18, P2, PT, R2, 0x10, RZ ;  /* 0x0000001002127810 */ /* 0x000fe20007f5e0ff */
[----:B0-----:R-:W-:-:S04]  /*00c0*/  IMAD.X R30, RZ, RZ, UR5, P1 ;  /* 0x00000005ff1e7e24 */ /* 0x001fc800088e06ff */
[----:B------:R-:W-:Y:S01]  /*00d0*/  IMAD.X R19, RZ, RZ, R30, P2 ;  /* 0x000000ffff137224 */ /* 0x000fe200010e061e */
[----:B-1----:R-:W-:Y:S01]  /*00e0*/  ISETP.GE.AND P0, PT, R40, R3, PT ;  /* 0x000000032800720c */ /* 0x002fe20003f06270 */
[----:B---3--:R-:W-:-:S04]  /*00f0*/  IMAD.WIDE R50, R3, 0x4, R4 ;  /* 0x0000000403327825 */ /* 0x008fc800078e0204 */
[----:B------:R-:W-:-:S04]  /*0100*/  IMAD.WIDE R56, R3, 0x8, R4 ;  /* 0x0000000803387825 */ /* 0x000fc800078e0204 */
[----:B------:R-:W-:-:S04]  /*0110*/  IMAD.WIDE R54, R3, 0x8, R50 ;  /* 0x0000000803367825 */ /* 0x000fc800078e0232 */
[----:B----4-:R-:W-:Y:S05]  /*0120*/  @P0 BRA `(.L_x_1) ;  /* 0x0000000400780947 */ /* 0x010fea0003800000 */
[----:B------:R-:W0:Y:S01]  /*0130*/  I2F.U32.RP R10, R29 ;  /* 0x0000001d000a7306 */ /* 0x000e220000209000 */
[----:B------:R-:W-:Y:S01]  /*0140*/  IMAD.IADD R0, R40, 0x1, R29 ;  /* 0x0000000128007824 */ /* 0x000fe200078e021d */
[----:B------:R-:W-:Y:S01]  /*0150*/  ISETP.NE.U32.AND P2, PT, R29, RZ, PT ;  /* 0x000000ff1d00720c */ /* 0x000fe20003f45070 */
[----:B------:R-:W-:Y:S03]  /*0160*/  BSSY.RECONVERGENT B1, `(.L_x_2) ;  /* 0x000002f000017945 */ /* 0x000fe60003800200 */
[CC--:B------:R-:W-:Y:S02]  /*0170*/  ISETP.GE.U32.AND P0, PT, R0.reuse, R3.reuse, PT ;  /* 0x000000030000720c */ /* 0x0c0fe40003f06070 */
[----:B------:R-:W-:Y:S01]  /*0180*/  VIMNMX.U32 R9, PT, PT, R0, R3, !PT ;  /* 0x0000000300097248 */ /* 0x000fe20007fe0000 */
[----:B0-----:R-:W0:Y:S02]  /*0190*/  MUFU.RCP R10, R10 ;  /* 0x0000000a000a7308 */ /* 0x001e240000001000 */
[----:B0-----:R-:W-:-:S06]  /*01a0*/  IADD3 R6, PT, PT, R10, 0xffffffe, RZ ;  /* 0x0ffffffe0a067810 */ /* 0x001fcc0007ffe0ff */
[----:B------:R0:W1:Y:S02]  /*01b0*/  F2I.FTZ.U32.TRUNC.NTZ R7, R6 ;  /* 0x0000000600077305 */ /* 0x000064000021f000 */
[----:B0-----:R-:W-:Y:S02]  /*01c0*/  IMAD.MOV.U32 R6, RZ, RZ, RZ ;  /* 0x000000ffff067224 */ /* 0x001fe400078e00ff */
[----:B-1----:R-:W-:-:S04]  /*01d0*/  IMAD.MOV R8, RZ, RZ, -R7 ;  /* 0x000000ffff087224 */ /* 0x002fc800078e0a07 */
[----:B------:R-:W-:Y:S01]  /*01e0*/  IMAD R11, R8, R29, RZ ;  /* 0x0000001d080b7224 */ /* 0x000fe200078e02ff */
[----:B------:R-:W-:-:S03]  /*01f0*/  SEL R8, RZ, 0x1, P0 ;  /* 0x00000001ff087807 */ /* 0x000fc60000000000 */
[----:B------:R-:W-:Y:S01]  /*0200*/  IMAD.HI.U32 R7, R7, R11, R6 ;  /* 0x0000000b07077227 */ /* 0x000fe200078e0006 */
[----:B------:R-:W-:-:S05]  /*0210*/  IADD3 R0, PT, PT, R9, -R0, -R8 ;  /* 0x8000000009007210 */ /* 0x000fca0007ffe808 */
[----:B------:R-:W-:-:S05]  /*0220*/  IMAD.HI.U32 R7, R7, R0, RZ ;  /* 0x0000000007077227 */ /* 0x000fca00078e00ff */
[----:B------:R-:W-:-:S05]  /*0230*/  IADD3 R6, PT, PT, -R7, RZ, RZ ;  /* 0x000000ff07067210 */ /* 0x000fca0007ffe1ff */
[----:B------:R-:W-:-:S05]  /*0240*/  IMAD R0, R29, R6, R0 ;  /* 0x000000061d007224 */ /* 0x000fca00078e0200 */
[----:B------:R-:W-:-:S13]  /*0250*/  ISETP.GE.U32.AND P0, PT, R0, R29, PT ;  /* 0x0000001d0000720c */ /* 0x000fda0003f06070 */
[----:B------:R-:W-:Y:S02]  /*0260*/  @P0 IMAD.IADD R0, R0, 0x1, -R29 ;  /* 0x0000000100000824 */ /* 0x000fe400078e0a1d */
[----:B------:R-:W-:-:S03]  /*0270*/  @P0 VIADD R7, R7, 0x1 ;  /* 0x0000000107070836 */ /* 0x000fc60000000000 */
[----:B------:R-:W-:-:S13]  /*0280*/  ISETP.GE.U32.AND P1, PT, R0, R29, PT ;  /* 0x0000001d0000720c */ /* 0x000fda0003f26070 */
[----:B------:R-:W-:Y:S01]  /*0290*/  @P1 VIADD R7, R7, 0x1 ;  /* 0x0000000107071836 */ /* 0x000fe20000000000 */
[----:B------:R-:W-:-:S04]  /*02a0*/  @!P2 LOP3.LUT R7, RZ, R29, RZ, 0x33, !PT ;  /* 0x0000001dff07a212 */ /* 0x000fc800078e33ff */
[----:B------:R-:W-:Y:S01]  /*02b0*/  IADD3 R0, PT, PT, R8, R7, RZ ;  /* 0x0000000708007210 */ /* 0x000fe20007ffe0ff */
[----:B------:R-:W-:-:S03]  /*02c0*/  IMAD.MOV.U32 R7, RZ, RZ, R40 ;  /* 0x000000ffff077224 */ /* 0x000fc600078e0028 */
[C---:B------:R-:W-:Y:S02]  /*02d0*/  LOP3.LUT R6, R0.reuse, 0x3, RZ, 0xc0, !PT ;  /* 0x0000000300067812 */ /* 0x040fe400078ec0ff */
[----:B------:R-:W-:Y:S02]  /*02e0*/  ISETP.GE.U32.AND P1, PT, R0, 0x3, PT ;  /* 0x000000030000780c */ /* 0x000fe40003f26070 */
[----:B------:R-:W-:-:S13]  /*02f0*/  ISETP.NE.AND P0, PT, R6, 0x3, PT ;  /* 0x000000030600780c */ /* 0x000fda0003f05270 */
[----:B------:R-:W-:Y:S05]  /*0300*/  @!P0 BRA `(.L_x_3) ;  /* 0x0000000000508947 */ /* 0x000fea0003800000 */
[----:B------:R-:W0:Y:S01]  /*0310*/  S2R R14, SR_CgaCtaId ;  /* 0x00000000000e7919 */ /* 0x000e220000008800 */
[----:B------:R-:W-:Y:S01]  /*0320*/  MOV R7, 0x400 ;  /* 0x0000040000077802 */ /* 0x000fe20000000f00 */
[----:B------:R-:W-:Y:S02]  /*0330*/  VIADD R0, R0, 0x1 ;  /* 0x0000000100007836 */ /* 0x000fe40000000000 */
[----:B------:R-:W-:-:S03]  /*0340*/  IMAD.MOV.U32 R6, RZ, RZ, RZ ;  /* 0x000000ffff067224 */ /* 0x000fc600078e00ff */
[----:B------:R-:W-:Y:S02]  /*0350*/  LOP3.LUT R17, R0, 0x3, RZ, 0xc0, !PT ;  /* 0x0000000300117812 */ /* 0x000fe400078ec0ff */
[----:B0-----:R-:W-:Y:S02]  /*0360*/  LEA R14, R14, R7, 0x18 ;  /* 0x000000070e0e7211 */ /* 0x001fe400078ec0ff */
[----:B------:R-:W-:-:S07]  /*0370*/  MOV R7, R40 ;  /* 0x0000002800077202 */ /* 0x000fce0000000f00 */
.L_x_4:
[C---:B0-----:R-:W-:Y:S01]  /*0380*/  IMAD.WIDE.U32 R8, R7.reuse, 0x4, R4 ;  /* 0x0000000407087825 */ /* 0x041fe200078e0004 */
[----:B------:R-:W0:Y:S05]  /*0390*/  LDC.64 R12, c[0x0][0x388] ;  /* 0x0000e200ff0c7b82 */ /* 0x000e2a0000000a00 */
[----:B------:R-:W2:Y:S01]  /*03a0*/  LDG.E R9, desc[UR36][R8.64] ;  /* 0x0000002408097981 */ /* 0x000ea2000c1e1900 */
[----:B------:R-:W-:-:S04]  /*03b0*/  IMAD.WIDE.U32 R10, R7, 0x4, R50 ;  /* 0x00000004070a7825 */ /* 0x000fc800078e0032 */
[C---:B0-----:R-:W-:Y:S01]  /*03c0*/  IMAD.WIDE.U32 R12, R7.reuse, 0x4, R12 ;  /* 0x00000004070c7825 */ /* 0x041fe200078e000c */
[----:B--2---:R0:W-:Y:S05]  /*03d0*/  STG.E desc[UR36][R10.64], R9 ;  /* 0x000000090a007986 */ /* 0x0041ea000c101924 */
[----:B------:R-:W2:Y:S01]  /*03e0*/  LDG.E R12, desc[UR36][R12.64] ;  /* 0x000000240c0c7981 */ /* 0x000ea2000c1e1900 */
[----:B------:R-:W-:Y:S02]  /*03f0*/  IMAD R15, R7, 0x4, R14 ;  /* 0x00000004070f7824 */ /* 0x000fe400078e020e */
[----:B------:R-:W-:Y:S02]  /*0400*/  VIADD R6, R6, 0x1 ;  /* 0x0000000106067836 */ /* 0x000fe40000000000 */
[----:B------:R-:W-:-:S03]  /*0410*/  IMAD.IADD R7, R29, 0x1, R7 ;  /* 0x000000011d077824 */ /* 0x000fc600078e0207 */
[----:B------:R-:W-:Y:S01]  /*0420*/  ISETP.NE.AND P0, PT, R6, R17, PT ;  /* 0x000000110600720c */ /* 0x000fe20003f05270 */
[----:B--2---:R0:W-:-:S12]  /*0430*/  STS [R15], R12 ;  /* 0x0000000c0f007388 */ /* 0x0041d80000000800 */
[----:B------:R-:W-:Y:S05]  /*0440*/  @P0 BRA `(.L_x_4) ;  /* 0xfffffffc00cc0947 */ /* 0x000fea000383ffff */
.L_x_3:
[----:B------:R-:W-:Y:S05]  /*0450*/  BSYNC.RECONVERGENT B1 ;  /* 0x0000000000017941 */ /* 0x000fea0003800200 */
.L_x_2:
[----:B------:R-:W-:Y:S05]  /*0460*/  @!P1 BRA `(.L_x_1) ;  /* 0x0000000000a89947 */ /* 0x000fea0003800000 */
[----:B0-----:R-:W0:Y:S01]  /*0470*/  S2R R11, SR_CgaCtaId ;  /* 0x00000000000b7919 */ /* 0x001e220000008800 */
[----:B------:R-:W1:Y:S01]  /*0480*/  LDC.64 R8, c[0x0][0x388] ;  /* 0x0000e200ff087b82 */ /* 0x000e620000000a00 */
[----:B------:R-:W-:-:S04]  /*0490*/  MOV R0, 0x400 ;  /* 0x0000040000007802 */ /* 0x000fc80000000f00 */
[----:B0-----:R-:W-:-:S07]  /*04a0*/  LEA R0, R11, R0, 0x18 ;  /* 0x000000000b007211 */ /* 0x001fce00078ec0ff */
.L_x_5:
[----:B--2---:R-:W-:-:S05]  /*04b0*/  IMAD.WIDE.U32 R14, R7, 0x4, R4 ;  /* 0x00000004070e7825 */ /* 0x004fca00078e0004 */
[----:B------:R-:W2:Y:S01]  /*04c0*/  LDG.E R23, desc[UR36][R14.64] ;  /* 0x000000240e177981 */ /* 0x000ea2000c1e1900 */
[----:B------:R-:W-:Y:S01]  /*04d0*/  IADD3 R35, PT, PT, R29, R7, RZ ;  /* 0x000000071d237210 */ /* 0x000fe20007ffe0ff */
[----:B------:R-:W-:-:S04]  /*04e0*/  IMAD.WIDE.U32 R20, R7, 0x4, R50 ;  /* 0x0000000407147825 */ /* 0x000fc800078e0032 */
[C---:B------:R-:W-:Y:S01]  /*04f0*/  IMAD.WIDE.U32 R10, R35.reuse, 0x4, R4 ;  /* 0x00000004230a7825 */ /* 0x040fe200078e0004 */
[----:B--2---:R0:W-:Y:S04]  /*0500*/  STG.E desc[UR36][R20.64], R23 ;  /* 0x0000001714007986 */ /* 0x0041e8000c101924 */
[----:B------:R-:W2:Y:S01]  /*0510*/  LDG.E R27, desc[UR36][R10.64] ;  /* 0x000000240a1b7981 */ /* 0x000ea2000c1e1900 */
[----:B------:R-:W-:Y:S02]  /*0520*/  IMAD.IADD R31, R35, 0x1, R29 ;  /* 0x00000001231f7824 */ /* 0x000fe400078e021d */
[----:B-1----:R-:W-:-:S04]  /*0530*/  IMAD.WIDE.U32 R24, R7, 0x4, R8 ;  /* 0x0000000407187825 */ /* 0x002fc800078e0008 */
[----:B------:R-:W-:Y:S01]  /*0540*/  IMAD.WIDE.U32 R12, R35, 0x4, R50 ;  /* 0x00000004230c7825 */ /* 0x000fe200078e0032 */
[----:B------:R1:W3:Y:S03]  /*0550*/  LDG.E R6, desc[UR36][R24.64] ;  /* 0x0000002418067981 */ /* 0x0002e6000c1e1900 */
[C---:B------:R-:W-:Y:S01]  /*0560*/  IMAD.WIDE.U32 R16, R31.reuse, 0x4, R4 ;  /* 0x000000041f107825 */ /* 0x040fe200078e0004 */
[----:B--2---:R2:W-:Y:S05]  /*0570*/  STG.E desc[UR36][R12.64], R27 ;  /* 0x0000001b0c007986 */ /* 0x0045ea000c101924 */
[----:B------:R-:W4:Y:S01]  /*0580*/  LDG.E R17, desc[UR36][R16.64] ;  /* 0x0000002410117981 */ /* 0x000f22000c1e1900 */
[----:B------:R-:W-:-:S02]  /*0590*/  IMAD.IADD R33, R31, 0x1, R29 ;  /* 0x000000011f217824 */ /* 0x000fc400078e021d */
[----:B------:R-:W-:-:S04]  /*05a0*/  IMAD.WIDE.U32 R14, R35, 0x4, R8 ;  /* 0x00000004230e7825 */ /* 0x000fc800078e0008 */
[----:B0-----:R-:W-:Y:S02]  /*05b0*/  IMAD.WIDE.U32 R20, R31, 0x4, R50 ;  /* 0x000000041f147825 */ /* 0x001fe400078e0032 */
[----:B------:R0:W5:Y:S02]  /*05c0*/  LDG.E R14, desc[UR36][R14.64] ;  /* 0x000000240e0e7981 */ /* 0x000164000c1e1900 */
[----:B------:R-:W-:Y:S02]  /*05d0*/  IMAD.WIDE.U32 R22, R33, 0x4, R4 ;  /* 0x0000000421167825 */ /* 0x000fe400078e0004 */
[----:B----4-:R4:W-:Y:S04]  /*05e0*/  STG.E desc[UR36][R20.64], R17 ;  /* 0x0000001114007986 */ /* 0x0109e8000c101924 */
[----:B------:R-:W3:Y:S01]  /*05f0*/  LDG.E R23, desc[UR36][R22.64] ;  /* 0x0000002416177981 */ /* 0x000ee2000c1e1900 */
[----:B------:R-:W-:-:S04]  /*0600*/  IMAD.WIDE.U32 R10, R31, 0x4, R8 ;  /* 0x000000041f0a7825 */ /* 0x000fc800078e0008 */
[C---:B-1----:R-:W-:Y:S02]  /*0610*/  IMAD.WIDE.U32 R24, R33.reuse, 0x4, R50 ;  /* 0x0000000421187825 */ /* 0x042fe400078e0032 */
[----:B------:R-:W5:Y:S02]  /*0620*/  LDG.E R10, desc[UR36][R10.64] ;  /* 0x000000240a0a7981 */ /* 0x000f64000c1e1900 */
[----:B--2---:R-:W-:-:S04]  /*0630*/  IMAD.WIDE.U32 R12, R33, 0x4, R8 ;  /* 0x00000004210c7825 */ /* 0x004fc800078e0008 */
[----:B------:R-:W-:Y:S01]  /*0640*/  IMAD R26, R7, 0x4, R0 ;  /* 0x00000004071a7824 */ /* 0x000fe200078e0200 */
[----:B---3--:R2:W-:Y:S04]  /*0650*/  STG.E desc[UR36][R24.64], R23 ;  /* 0x0000001718007986 */ /* 0x0085e8000c101924 */
[----:B------:R-:W3:Y:S01]  /*0660*/  LDG.E R12, desc[UR36][R12.64] ;  /* 0x000000240c0c7981 */ /* 0x000ee2000c1e1900 */
[----:B------:R-:W-:-:S05]  /*0670*/  LEA R16, R29, R26, 0x2 ;  /* 0x0000001a1d107211 */ /* 0x000fca00078e10ff */
[C---:B0-----:R-:W-:Y:S01]  /*0680*/  IMAD R15, R29.reuse, 0x4, R16 ;  /* 0x000000041d0f7824 */ /* 0x041fe200078e0210 */
[----:B------:R2:W-:Y:S03]  /*0690*/  STS [R26], R6 ;  /* 0x000000061a007388 */ /* 0x0005e60000000800 */
[----:B----4-:R-:W-:Y:S01]  /*06a0*/  IMAD R17, R29, 0x4, R15 ;  /* 0x000000041d117824 */ /* 0x010fe200078e020f */
[----:B-----5:R2:W-:Y:S01]  /*06b0*/  STS [R16], R14 ;  /* 0x0000000e10007388 */ /* 0x0205e20000000800 */
[----:B------:R-:W-:-:S03]  /*06c0*/  IMAD.IADD R7, R33, 0x1, R29 ;  /* 0x0000000121077824 */ /* 0x000fc600078e021d */
[----:B------:R2:W-:Y:S02]  /*06d0*/  STS [R15], R10 ;  /* 0x0000000a0f007388 */ /* 0x0005e40000000800 */
[----:B------:R-:W-:Y:S02]  /*06e0*/  ISETP.GE.AND P0, PT, R7, R3, PT ;  /* 0x000000030700720c */ /* 0x000fe40003f06270 */
[----:B---3--:R2:W-:Y:S11]  /*06f0*/  STS [R17], R12 ;  /* 0x0000000c11007388 */ /* 0x0085f60000000800 */
[----:B------:R-:W-:Y:S05]  /*0700*/  @!P0 BRA `(.L_x_5) ;  /* 0xfffffffc00688947 */ /* 0x000fea000383ffff */
.L_x_1:
[----:B------:R-:W-:Y:S05]  /*0710*/  BSYNC.RECONVERGENT B0 ;  /* 0x0000000000007941 */ /* 0x000fea0003800200 */
.L_x_0:
[----:B------:R-:W-:Y:S01]  /*0720*/  ISETP.NE.AND P0, PT, R40, RZ, PT ;  /* 0x000000ff2800720c */ /* 0x000fe20003f05270 */
[----:B------:R-:W-:-:S12]  /*0730*/  BSSY.RECONVERGENT B7, `(.L_x_6) ;  /* 0x0000190000077945 */ /* 0x000fd80003800200 */
[----:B------:R-:W-:Y:S05]  /*0740*/  @P0 BRA `(.L_x_7) ;  /* 0x0000001800380947 */ /* 0x000fea0003800000 */
[----:B--2---:R-:W-:Y:S01]  /*0750*/  MOV R16, 0x0 ;  /* 0x0000000000107802 */ /* 0x004fe20000000f00 */
[----:B------:R-:W1:Y:S01]  /*0760*/  LDCU.64 UR4, c[0x4][0x40] ;  /* 0x01000800ff0477ac */ /* 0x000e620008000a00 */
[----:B------:R-:W-:Y:S02]  /*0770*/  CS2R R6, SRZ ;  /* 0x0000000000067805 */ /* 0x000fe4000001ff00 */
[----:B0-----:R0:W2:Y:S01]  /*0780*/  LDC.64 R8, c[0x4][R16] ;  /* 0x0100000010087b82 */ /* 0x0010a20000000a00 */
[----:B-1----:R-:W-:Y:S01]  /*0790*/  MOV R4, UR4 ;  /* 0x0000000400047c02 */ /* 0x002fe20008000f00 */
[----:B0-----:R-:W-:-:S07]  /*07a0*/  IMAD.U32 R5, RZ, RZ, UR5 ;  /* 0x00000005ff057e24 */ /* 0x001fce000f8e00ff */
[----:B------:R-:W-:-:S07]  /*07b0*/  LEPC R20, `(.L_x_8) ;  /* 0x000000001014794e */ /* 0x000fce0000000000 */
[----:B--2---:R-:W-:Y:S05]  /*07c0*/  CALL.ABS.NOINC R8 ;  /* 0x0000000008007343 */ /* 0x004fea0003c00000 */
.L_x_8:
[----:B------:R-:W0:Y:S01]  /*07d0*/  LDC.64 R16, c[0x4][R16] ;  /* 0x0100000010107b82 */ /* 0x000e220000000a00 */
[----:B------:R-:W1:Y:S01]  /*07e0*/  LDCU.64 UR4, c[0x4][0x8] ;  /* 0x01000100ff0477ac */ /* 0x000e620008000a00 */
[----:B------:R-:W-:Y:S01]  /*07f0*/  CS2R R6, SRZ ;  /* 0x0000000000067805 */ /* 0x000fe2000001ff00 */
[----:B-1----:R-:W-:Y:S02]  /*0800*/  IMAD.U32 R4, RZ, RZ, UR4 ;  /* 0x00000004ff047e24 */ /* 0x002fe4000f8e00ff */
[----:B------:R-:W-:-:S07]  /*0810*/  IMAD.U32 R5, RZ, RZ, UR5 ;  /* 0x00000005ff057e24 */ /* 0x000fce000f8e00ff */
[----:B------:R-:W-:-:S07]  /*0820*/  LEPC R20, `(.L_x_9) ;  /* 0x000000001014794e */ /* 0x000fce0000000000 */
[----:B0-----:R-:W-:Y:S05]  /*0830*/  CALL.ABS.NOINC R16 ;  /* 0x0000000010007343 */ /* 0x001fea0003c00000 */
.L_x_9:
[----:B------:R-:W0:Y:S02]  /*0840*/  LDC R0, c[0x0][0x390] ;  /* 0x0000e400ff007b82 */ /* 0x000e240000000800 */
[----:B0-----:R-:W-:-:S13]  /*0850*/  ISETP.GE.AND P0, PT, R0, 0x1, PT ;  /* 0x000000010000780c */ /* 0x001fda0003f06270 */
[----:B------:R-:W-:Y:S05]  /*0860*/  @!P0 BRA `(.L_x_10) ;  /* 0x0000001400d08947 */ /* 0x000fea0003800000 */
[C---:B------:R-:W-:Y:S01]  /*0870*/  IADD3 R3, PT, PT, R0.reuse, -0x1, RZ ;  /* 0xffffffff00037810 */ /* 0x040fe20007ffe0ff */
[----:B------:R-:W-:Y:S01]  /*0880*/  IMAD.MOV.U32 R25, RZ, RZ, RZ ;  /* 0x000000ffff197224 */ /* 0x000fe200078e00ff */
[----:B------:R-:W-:Y:S02]  /*0890*/  LOP3.LUT R24, R0, 0xf, RZ, 0xc0, !PT ;  /* 0x0000000f00187812 */ /* 0x000fe400078ec0ff */
[----:B------:R-:W-:-:S13]  /*08a0*/  ISETP.GE.U32.AND P0, PT, R3, 0xf, PT ;  /* 0x0000000f0300780c */ /* 0x000fda0003f06070 */
[----:B------:R-:W-:Y:S05]  /*08b0*/  @!P0 BRA `(.L_x_11) ;  /* 0x0000000800ec8947 */ /* 0x000fea0003800000 */
[----:B------:R-:W-:Y:S01]  /*08c0*/  BSSY.RECONVERGENT B6, `(.L_x_11) ;  /* 0x00000ba000067945 */ /* 0x000fe20003800200 */
[----:B------:R-:W-:Y:S01]  /*08d0*/  LOP3.LUT R25, R0, 0x7ffffff0, RZ, 0xc0, !PT ;  /* 0x7ffffff000197812 */ /* 0x000fe200078ec0ff */
[----:B------:R-:W-:-:S07]  /*08e0*/  IMAD.MOV.U32 R23, RZ, RZ, RZ ;  /* 0x000000ffff177224 */ /* 0x000fce00078e00ff */
.L_x_28:
[C---:B------:R-:W-:Y:S01]  /*08f0*/  IMAD.WIDE.U32 R16, R23.reuse, 0x4, R50 ;  /* 0x0000000417107825 */ /* 0x040fe200078e0032 */
[----:B------:R-:W-:Y:S01]  /*0900*/  MOV R22, 0x0 ;  /* 0x0000000000167802 */ /* 0x000fe20000000f00 */
[----:B------:R-:W0:Y:S03]  /*0910*/  LDCU.64 UR4, c[0x4][0x30] ;  /* 0x01000600ff0477ac */ /* 0x000e260008000a00 */
[----:B------:R-:W2:Y:S01]  /*0920*/  LDG.E R0, desc[UR36][R16.64] ;  /* 0x0000002410007981 */ /* 0x000ea2000c1e1900 */
[----:B------:R1:W3:Y:S01]  /*0930*/  LDC.64 R10, c[0x4][R22] ;  /* 0x01000000160a7b82 */ /* 0x0002e20000000a00 */
[----:B------:R-:W-:Y:S02]  /*0940*/  VIADD R23, R23, 0x10 ;  /* 0x0000001017177836 */ /* 0x000fe40000000000 */
[----:B------:R-:W-:Y:S02]  /*0950*/  IMAD.MOV.U32 R6, RZ, RZ, R18 ;  /* 0x000000ffff067224 */ /* 0x000fe400078e0012 */
[----:B------:R-:W-:Y:S01]  /*0960*/  IMAD.MOV.U32 R7, RZ, RZ, R19 ;  /* 0x000000ffff077224 */ /* 0x000fe200078e0013 */
[----:B------:R-:W-:-:S04]  /*0970*/  ISETP.NE.AND P0, PT, R23, R25, PT ;  /* 0x000000191700720c */ /* 0x000fc80003f05270 */
[----:B------:R-:W-:Y:S02]  /*0980*/  P2R R26, PR, RZ, 0x1 ;  /* 0x00000001ff1a7803 */ /* 0x000fe40000000000 */
[----:B0-----:R-:W-:Y:S01]  /*0990*/  MOV R4, UR4 ;  /* 0x0000000400047c02 */ /* 0x001fe20008000f00 */
[----:B------:R-:W-:Y:S01]  /*09a0*/  IMAD.U32 R5, RZ, RZ, UR5 ;  /* 0x00000005ff057e24 */ /* 0x000fe2000f8e00ff */
[----:B--2---:R-:W0:Y:S02]  /*09b0*/  F2F.F64.F32 R8, R0 ;  /* 0x0000000000087310 */ /* 0x004e240000201800 */
[----:B0--3--:R1:W-:Y:S04]  /*09c0*/  STL.64 [R1+0x10], R8 ;  /* 0x0000100801007387 */ /* 0x0093e80000100a00 */
[----:B------:R-:W-:-:S07]  /*09d0*/  LEPC R20, `(.L_x_12) ;  /* 0x000000001014794e */ /* 0x000fce0000000000 */
[----:B-1----:R-:W-:Y:S05]  /*09e0*/  CALL.ABS.NOINC R10 ;  /* 0x000000000a007343 */ /* 0x002fea0003c00000 */
.L_x_12:
[----:B------:R-:W2:Y:S01]  /*09f0*/  LDG.E R0, desc[UR36][R16.64+0x4] ;  /* 0x0000042410007981 */ /* 0x000ea2000c1e1900 */
[----:B------:R0:W1:Y:S01]  /*0a00*/  LDC.64 R10, c[0x4][R22] ;  /* 0x01000000160a7b82 */ /* 0x0000620000000a00 */
[----:B------:R-:W3:Y:S01]  /*0a10*/  LDCU.64 UR4, c[0x4][0x30] ;  /* 0x01000600ff0477ac */ /* 0x000ee20008000a00 */
[----:B------:R-:W-:Y:S02]  /*0a20*/  IMAD.MOV.U32 R6, RZ, RZ, R18 ;  /* 0x000000ffff067224 */ /* 0x000fe400078e0012 */
[----:B------:R-:W-:Y:S01]  /*0a30*/  IMAD.MOV.U32 R7, RZ, RZ, R19 ;  /* 0x000000ffff077224 */ /* 0x000fe200078e0013 */
[----:B---3--:R-:W-:Y:S01]  /*0a40*/  MOV R4, UR4 ;  /* 0x0000000400047c02 */ /* 0x008fe20008000f00 */
[----:B------:R-:W-:Y:S01]  /*0a50*/  IMAD.U32 R5, RZ, RZ, UR5 ;  /* 0x00000005ff057e24 */ /* 0x000fe2000f8e00ff */
[----:B--2---:R-:W2:Y:S02]  /*0a60*/  F2F.F64.F32 R8, R0 ;  /* 0x0000000000087310 */ /* 0x004ea40000201800 */
[----:B-12---:R0:W-:Y:S04]  /*0a70*/  STL.64 [R1+0x10], R8 ;  /* 0x0000100801007387 */ /* 0x0061e80000100a00 */
[----:B------:R-:W-:-:S07]  /*0a80*/  LEPC R20, `(.L_x_13) ;  /* 0x000000001014794e */ /* 0x000fce0000000000 */
[----:B0-----:R-:W-:Y:S05]  /*0a90*/  CALL.ABS.NOINC R10 ;  /* 0x000000000a007343 */ /* 0x001fea0003c00000 */
.L_x_13:
        /* <DEDUP_REMOVED lines=11> */
.L_x_14:
        /* <DEDUP_REMOVED lines=11> */
.L_x_15:
        /* <DEDUP_REMOVED lines=11> */
.L_x_16:
        /* <DEDUP_REMOVED lines=11> */
.L_x_17:
        /* <DEDUP_REMOVED lines=11> */
.L_x_18:
        /* <DEDUP_REMOVED lines=11> */
.L_x_19:
        /* <DEDUP_REMOVED lines=11> */
.L_x_20:
        /* <DEDUP_REMOVED lines=11> */
.L_x_21:
        /* <DEDUP_REMOVED lines=11> */
.L_x_22:
        /* <DEDUP_REMOVED lines=11> */
.L_x_23:
        /* <DEDUP_REMOVED lines=11> */
.L_x_24:
        /* <DEDUP_REMOVED lines=11> */
.L_x_25:
        /* <DEDUP_REMOVED lines=11> */
.L_x_26:
        /* <DEDUP_REMOVED lines=11> */
.L_x_27:
[----:B------:R-:W-:-:S13]  /*1440*/  ISETP.NE.AND P6, PT, R26, RZ, PT ;  /* 0x000000ff1a00720c */ /* 0x000fda0003fc5270 */
[----:B------:R-:W-:Y:S05]  /*1450*/  @P6 BRA `(.L_x_28) ;  /* 0xfffffff400246947 */ /* 0x000fea000383ffff */
[----:B------:R-:W-:Y:S05]  /*1460*/  BSYNC.RECONVERGENT B6 ;  /* 0x0000000000067941 */ /* 0x000fea0003800200 */
.L_x_11:
[----:B------:R-:W-:Y:S01]  /*1470*/  ISETP.NE.AND P0, PT, R24, RZ, PT ;  /* 0x000000ff1800720c */ /* 0x000fe20003f05270 */
[----:B------:R-:W-:-:S12]  /*1480*/  BSSY.RECONVERGENT B6, `(.L_x_10) ;  /* 0x00000b2000067945 */ /* 0x000fd80003800200 */
[----:B------:R-:W-:Y:S05]  /*1490*/  @!P0 BRA `(.L_x_29) ;  /* 0x0000000800c08947 */ /* 0x000fea0003800000 */
[----:B------:R-:W0:Y:S01]  /*14a0*/  LDC R23, c[0x0][0x390] ;  /* 0x0000e400ff177b82 */ /* 0x000e220000000800 */
[----:B------:R-:W-:Y:S02]  /*14b0*/  ISETP.GE.U32.AND P0, PT, R24, 0x8, PT ;  /* 0x000000081800780c */ /* 0x000fe40003f06070 */
[----:B0-----:R-:W-:-:S11]  /*14c0*/  LOP3.LUT R23, R23, 0x7, RZ, 0xc0, !PT ;  /* 0x0000000717177812 */ /* 0x001fd600078ec0ff */
[----:B------:R-:W-:Y:S05]  /*14d0*/  @!P0 BRA `(.L_x_30) ;  /* 0x0000000400748947 */ /* 0x000fea0003800000 */
[----:B------:R-:W-:Y:S01]  /*14e0*/  IMAD.WIDE.U32 R16, R25, 0x4, R50 ;  /* 0x0000000419107825 */ /* 0x000fe200078e0032 */
[----:B------:R-:W-:Y:S01]  /*14f0*/  MOV R18, 0x0 ;  /* 0x0000000000127802 */ /* 0x000fe20000000f00 */
[----:B------:R-:W0:Y:S03]  /*1500*/  LDCU.64 UR4, c[0x4][0x30] ;  /* 0x01000600ff0477ac */ /* 0x000e260008000a00 */
[----:B------:R-:W2:Y:S01]  /*1510*/  LDG.E R0, desc[UR36][R16.64] ;  /* 0x0000002410007981 */ /* 0x000ea2000c1e1900 */
[----:B------:R1:W3:Y:S01]  /*1520*/  LDC.64 R10, c[0x4][R18] ;  /* 0x01000000120a7b82 */ /* 0x0002e20000000a00 */
[----:B------:R-:W-:-:S04]  /*1530*/  IADD3 R19, P0, PT, R2, 0x10, RZ ;  /* 0x0000001002137810 */ /* 0x000fc80007f1e0ff */
[----:B------:R-:W-:Y:S01]  /*1540*/  IADD3.X R22, PT, PT, RZ, R30, RZ, P0, !PT ;  /* 0x0000001eff167210 */ /* 0x000fe200007fe4ff */
[----:B------:R-:W-:-:S03]  /*1550*/  IMAD.MOV.U32 R6, RZ, RZ, R19 ;  /* 0x000000ffff067224 */ /* 0x000fc600078e0013 */
[----:B------:R-:W-:Y:S01]  /*1560*/  MOV R7, R22 ;  /* 0x0000001600077202 */ /* 0x000fe20000000f00 */
[----:B0-----:R-:W-:Y:S02]  /*1570*/  IMAD.U32 R4, RZ, RZ, UR4 ;  /* 0x00000004ff047e24 */ /* 0x001fe4000f8e00ff */
[----:B------:R-:W-:Y:S01]  /*1580*/  IMAD.U32 R5, RZ, RZ, UR5 ;  /* 0x00000005ff057e24 */ /* 0x000fe2000f8e00ff */
[----:B--2---:R-:W0:Y:S02]  /*1590*/  F2F.F64.F32 R8, R0 ;  /* 0x0000000000087310 */ /* 0x004e240000201800 */
[----:B0--3--:R1:W-:Y:S04]  /*15a0*/  STL.64 [R1+0x10], R8 ;  /* 0x0000100801007387 */ /* 0x0093e80000100a00 */
[----:B------:R-:W-:-:S07]  /*15b0*/  LEPC R20, `(.L_x_31) ;  /* 0x000000001014794e */ /* 0x000fce0000000000 */
[----:B-1----:R-:W-:Y:S05]  /*15c0*/  CALL.ABS.NOINC R10 ;  /* 0x000000000a007343 */ /* 0x002fea0003c00000 */
.L_x_31:
[----:B------:R-:W2:Y:S01]  /*15d0*/  LDG.E R0, desc[UR36][R16.64+0x4] ;  /* 0x0000042410007981 */ /* 0x000ea2000c1e1900 */
[----:B------:R0:W1:Y:S01]  /*15e0*/  LDC.64 R10, c[0x4][R18] ;  /* 0x01000000120a7b82 */ /* 0x0000620000000a00 */
[----:B------:R-:W3:Y:S01]  /*15f0*/  LDCU.64 UR4, c[0x4][0x30] ;  /* 0x01000600ff0477ac */ /* 0x000ee20008000a00 */
[----:B------:R-:W-:Y:S01]  /*1600*/  IMAD.MOV.U32 R6, RZ, RZ, R19 ;  /* 0x000000ffff067224 */ /* 0x000fe200078e0013 */
[----:B------:R-:W-:Y:S01]  /*1610*/  MOV R7, R22 ;  /* 0x0000001600077202 */ /* 0x000fe20000000f00 */
[----:B---3--:R-:W-:Y:S02]  /*1620*/  IMAD.U32 R4, RZ, RZ, UR4 ;  /* 0x00000004ff047e24 */ /* 0x008fe4000f8e00ff */
[----:B------:R-:W-:Y:S01]  /*1630*/  IMAD.U32 R5, RZ, RZ, UR5 ;  /* 0x00000005ff057e24 */ /* 0x000fe2000f8e00ff */
[----:B--2---:R-:W2:Y:S02]  /*1640*/  F2F.F64.F32 R8, R0 ;  /* 0x0000000000087310 */ /* 0x004ea40000201800 */
[----:B-12---:R0:W-:Y:S04]  /*1650*/  STL.64 [R1+0x10], R8 ;  /* 0x0000100801007387 */ /* 0x0061e80000100a00 */
[----:B------:R-:W-:-:S07]  /*1660*/  LEPC R20, `(.L_x_32) ;  /* 0x000000001014794e */ /* 0x000fce0000000000 */
[----:B0-----:R-:W-:Y:S05]  /*1670*/  CALL.ABS.NOINC R10 ;  /* 0x000000000a007343 */ /* 0x001fea0003c00000 */
.L_x_32:
        /* <DEDUP_REMOVED lines=11> */
.L_x_33:
        /* <DEDUP_REMOVED lines=11> */
.L_x_34:
        /* <DEDUP_REMOVED lines=11> */
.L_x_35:
        /* <DEDUP_REMOVED lines=11> */
.L_x_36:
        /* <DEDUP_REMOVED lines=11> */
.L_x_37:
        /* <DEDUP_REMOVED lines=11> */
.L_x_38:
[----:B------:R-:W-:-:S07]  /*1aa0*/  VIADD R25, R25, 0x8 ;  /* 0x0000000819197836 */ /* 0x000fce0000000000 */
.L_x_30:
[----:B------:R-:W-:-:S13]  /*1ab0*/  ISETP.NE.AND P0, PT, R23, RZ, PT ;  /* 0x000000ff1700720c */ /* 0x000fda0003f05270 */
        /* <DEDUP_REMOVED lines=10> */
[----:B------:R-:W-:-:S05]  /*1b60*/  IADD3 R18, P0, PT, R2, 0x10, RZ ;  /* 0x0000001002127810 */ /* 0x000fca0007f1e0ff */
[----:B------:R-:W-:Y:S02]  /*1b70*/  IMAD.X R19, RZ, RZ, R30, P0 ;  /* 0x000000ffff137224 */ /* 0x000fe400000e061e */
[----:B------:R-:W-:Y:S02]  /*1b80*/  IMAD.MOV.U32 R6, RZ, RZ, R18 ;  /* 0x000000ffff067224 */ /* 0x000fe400078e0012 */
[----:B------:R-:W-:Y:S02]  /*1b90*/  IMAD.MOV.U32 R7, RZ, RZ, R19 ;  /* 0x000000ffff077224 */ /* 0x000fe400078e0013 */
[----:B0-----:R-:W-:Y:S01]  /*1ba0*/  IMAD.U32 R4, RZ, RZ, UR4 ;  /* 0x00000004ff047e24 */ /* 0x001fe2000f8e00ff */
[----:B------:R-:W-:Y:S01]  /*1bb0*/  MOV R5, UR5 ;  /* 0x0000000500057c02 */ /* 0x000fe20008000f00 */
[----:B--2---:R-:W0:Y:S02]  /*1bc0*/  F2F.F64.F32 R8, R0 ;  /* 0x0000000000087310 */ /* 0x004e240000201800 */
[----:B0--3--:R1:W-:Y:S04]  /*1bd0*/  STL.64 [R1+0x10], R8 ;  /* 0x0000100801007387 */ /* 0x0093e80000100a00 */
[----:B------:R-:W-:-:S07]  /*1be0*/  LEPC R20, `(.L_x_40) ;  /* 0x000000001014794e */ /* 0x000fce0000000000 */
[----:B-1----:R-:W-:Y:S05]  /*1bf0*/  CALL.ABS.NOINC R10 ;  /* 0x000000000a007343 */ /* 0x002fea0003c00000 */
.L_x_40:
[----:B------:R-:W2:Y:S01]  /*1c00*/  LDG.E R0, desc[UR36][R16.64+0x4] ;  /* 0x0000042410007981 */ /* 0x000ea2000c1e1900 */
[----:B------:R0:W1:Y:S01]  /*1c10*/  LDC.64 R10, c[0x4][R22] ;  /* 0x01000000160a7b82 */ /* 0x0000620000000a00 */
[----:B------:R-:W3:Y:S01]  /*1c20*/  LDCU.64 UR4, c[0x4][0x30] ;  /* 0x01000600ff0477ac */ /* 0x000ee20008000a00 */
[----:B------:R-:W-:Y:S02]  /*1c30*/  IMAD.MOV.U32 R6, RZ, RZ, R18 ;  /* 0x000000ffff067224 */ /* 0x000fe400078e0012 */
[----:B------:R-:W-:Y:S02]  /*1c40*/  IMAD.MOV.U32 R7, RZ, RZ, R19 ;  /* 0x000000ffff077224 */ /* 0x000fe400078e0013 */
[----:B---3--:R-:W-:Y:S01]  /*1c50*/  IMAD.U32 R4, RZ, RZ, UR4 ;  /* 0x00000004ff047e24 */ /* 0x008fe2000f8e00ff */
[----:B------:R-:W-:Y:S01]  /*1c60*/  MOV R5, UR5 ;  /* 0x0000000500057c02 */ /* 0x000fe20008000f00 */
[----:B--2---:R-:W2:Y:S02]  /*1c70*/  F2F.F64.F32 R8, R0 ;  /* 0x0000000000087310 */ /* 0x004ea40000201800 */
[----:B-12---:R0:W-:Y:S04]  /*1c80*/  STL.64 [R1+0x10], R8 ;  /* 0x0000100801007387 */ /* 0x0061e80000100a00 */
[----:B------:R-:W-:-:S07]  /*1c90*/  LEPC R20, `(.L_x_41) ;  /* 0x000000001014794e */ /* 0x000fce0000000000 */
[----:B0-----:R-:W-:Y:S05]  /*1ca0*/  CALL.ABS.NOINC R10 ;  /* 0x000000000a007343 */ /* 0x001fea0003c00000 */
.L_x_41:
        /* <DEDUP_REMOVED lines=11> */
.L_x_42:
        /* <DEDUP_REMOVED lines=11> */
.L_x_43:
[----:B------:R-:W-:-:S07]  /*1e10*/  VIADD R25, R25, 0x4 ;  /* 0x0000000419197836 */ /* 0x000fce0000000000 */
.L_x_39:
[----:B------:R-:W-:-:S13]  /*1e20*/  ISETP.NE.AND P0, PT, R23, RZ, PT ;  /* 0x000000ff1700720c */ /* 0x000fda0003f05270 */
[----:B------:R-:W-:Y:S05]  /*1e30*/  @!P0 BRA `(.L_x_29) ;  /* 0x0000000000588947 */ /* 0x000fea0003800000 */
[----:B------:R-:W-:Y:S01]  /*1e40*/  IADD3 R17, P0, PT, R2, 0x10, RZ ;  /* 0x0000001002117810 */ /* 0x000fe20007f1e0ff */
[----:B------:R-:W-:-:S04]  /*1e50*/  HFMA2 R16, -RZ, RZ, 0, 0 ;  /* 0x00000000ff107431 */ /* 0x000fc800000001ff */
[----:B------:R-:W-:-:S08]  /*1e60*/  IMAD.X R18, RZ, RZ, R30, P0 ;  /* 0x000000ffff127224 */ /* 0x000fd000000e061e */
.L_x_45:
[----:B------:R-:W-:Y:S01]  /*1e70*/  IMAD.WIDE.U32 R8, R25, 0x4, R50 ;  /* 0x0000000419087825 */ /* 0x000fe200078e0032 */
[----:B------:R-:W0:Y:S05]  /*1e80*/  LDCU.64 UR4, c[0x4][0x30] ;  /* 0x01000600ff0477ac */ /* 0x000e2a0008000a00 */
[----:B------:R-:W2:Y:S01]  /*1e90*/  LDG.E R8, desc[UR36][R8.64] ;  /* 0x0000002408087981 */ /* 0x000ea2000c1e1900 */
[----:B------:R-:W-:Y:S01]  /*1ea0*/  VIADD R16, R16, 0x1 ;  /* 0x0000000110107836 */ /* 0x000fe20000000000 */
[----:B------:R-:W-:Y:S01]  /*1eb0*/  MOV R0, 0x0 ;  /* 0x0000000000007802 */ /* 0x000fe20000000f00 */
[----:B------:R-:W-:Y:S02]  /*1ec0*/  IMAD.MOV.U32 R6, RZ, RZ, R17 ;  /* 0x000000ffff067224 */ /* 0x000fe400078e0011 */
[----:B------:R-:W-:Y:S01]  /*1ed0*/  IMAD.MOV.U32 R7, RZ, RZ, R18 ;  /* 0x000000ffff077224 */ /* 0x000fe200078e0012 */
[----:B------:R-:W-:Y:S01]  /*1ee0*/  ISETP.NE.AND P0, PT, R16, R23, PT ;  /* 0x000000171000720c */ /* 0x000fe20003f05270 */
[----:B------:R1:W3:Y:S01]  /*1ef0*/  LDC.64 R12, c[0x4][R0] ;  /* 0x01000000000c7b82 */ /* 0x0002e20000000a00 */
[----:B0-----:R-:W-:Y:S01]  /*1f00*/  IMAD.U32 R4, RZ, RZ, UR4 ;  /* 0x00000004ff047e24 */ /* 0x001fe2000f8e00ff */
[----:B------:R-:W-:-:S02]  /*1f10*/  MOV R5, UR5 ;  /* 0x0000000500057c02 */ /* 0x000fc40008000f00 */
[----:B-1----:R-:W-:Y:S01]  /*1f20*/  P2R R0, PR, RZ, 0x1 ;  /* 0x00000001ff007803 */ /* 0x002fe20000000000 */
[----:B--2---:R-:W0:Y:S02]  /*1f30*/  F2F.F64.F32 R10, R8 ;  /* 0x00000008000a7310 */ /* 0x004e240000201800 */
[----:B0--3--:R0:W-:Y:S05]  /*1f40*/  STL.64 [R1+0x10], R10 ;  /* 0x0000100a01007387 */ /* 0x0091ea0000100a00 */
[----:B------:R-:W-:-:S07]  /*1f50*/  LEPC R20, `(.L_x_44) ;  /* 0x000000001014794e */ /* 0x000fce0000000000 */
[----:B0-----:R-:W-:Y:S05]  /*1f60*/  CALL.ABS.NOINC R12 ;  /* 0x000000000c007343 */ /* 0x001fea0003c00000 */
.L_x_44:
[----:B------:R-:W-:Y:S01]  /*1f70*/  ISETP.NE.AND P6, PT, R16, R23, PT ;  /* 0x000000171000720c */ /* 0x000fe20003fc5270 */
[----:B------:R-:W-:-:S12]  /*1f80*/  VIADD R25, R25, 0x1 ;  /* 0x0000000119197836 */ /* 0x000fd80000000000 */
[----:B------:R-:W-:Y:S05]  /*1f90*/  @P6 BRA `(.L_x_45) ;  /* 0xfffffffc00b46947 */ /* 0x000fea000383ffff */
.L_x_29:
[----:B------:R-:W-:Y:S05]  /*1fa0*/  BSYNC.RECONVERGENT B6 ;  /* 0x0000000000067941 */ /* 0x000fea0003800200 */
.L_x_10:
[----:B------:R-:W-:Y:S01]  /*1fb0*/  MOV R0, 0x0 ;  /* 0x0000000000007802 */ /* 0x000fe20000000f00 */
[----:B------:R-:W0:Y:S01]  /*1fc0*/  LDCU.64 UR4, c[0x4][0x8] ;  /* 0x01000100ff0477ac */ /* 0x000e220008000a00 */
[----:B------:R-:W-:Y:S02]  /*1fd0*/  CS2R R6, SRZ ;  /* 0x0000000000067805 */ /* 0x000fe4000001ff00 */
[----:B------:R1:W2:Y:S01]  /*1fe0*/  LDC.64 R8, c[0x4][R0] ;  /* 0x0100000000087b82 */ /* 0x0002a20000000a00 */
[----:B0-----:R-:W-:Y:S01]  /*1ff0*/  MOV R4, UR4 ;  /* 0x0000000400047c02 */ /* 0x001fe20008000f00 */
[----:B-1----:R-:W-:-:S07]  /*2000*/  IMAD.U32 R5, RZ, RZ, UR5 ;  /* 0x00000005ff057e24 */ /* 0x002fce000f8e00ff */
[----:B------:R-:W-:-:S07]  /*2010*/  LEPC R20, `(.L_x_7) ;  /* 0x000000001014794e */ /* 0x000fce0000000000 */
[----:B--2---:R-:W-:Y:S05]  /*2020*/  CALL.ABS.NOINC R8 ;  /* 0x0000000008007343 */ /* 0x004fea0003c00000 */
.L_x_7:
[----:B------:R-:W-:Y:S05]  /*2030*/  BSYNC.RECONVERGENT B7 ;  /* 0x0000000000077941 */ /* 0x000fea0003800200 */
.L_x_6:
[----:B------:R-:W1:Y:S01]  /*2040*/  I2F.U32.RP R3, R29 ;  /* 0x0000001d00037306 */ /* 0x000e620000209000 */
[----:B------:R-:W3:Y:S01]  /*2050*/  LDC R7, c[0x0][0x390] ;  /* 0x0000e400ff077b82 */ /* 0x000ee20000000800 */
[C---:B--2---:R-:W-:Y:S01]  /*2060*/  IADD3 R6, PT, PT, R40.reuse, R29, RZ ;  /* 0x0000001d28067210 */ /* 0x044fe20007ffe0ff */
[----:B------:R-:W-:Y:S01]  /*2070*/  UMOV UR4, 0x400 ;  /* 0x0000040000047882 */ /* 0x000fe20000000000 */
[----:B------:R-:W-:Y:S01]  /*2080*/  ISETP.NE.U32.AND P2, PT, R29, RZ, PT ;  /* 0x000000ff1d00720c */ /* 0x000fe20003f45070 */
[----:B------:R-:W-:Y:S01]  /*2090*/  IMAD.MOV.U32 R32, RZ, RZ, RZ ;  /* 0x000000ffff207224 */ /* 0x000fe200078e00ff */
[----:B------:R-:W-:-:S03]  /*20a0*/  LEA R33, R40, 0x1, 0x1 ;  /* 0x0000000128217811 */ /* 0x000fc600078e08ff */
[----:B------:R-:W2:Y:S01]  /*20b0*/  LDC.64 R42, c[0x0][0x380] ;  /* 0x0000e000ff2a7b82 */ /* 0x000ea20000000a00 */
[----:B-1----:R-:W1:Y:S07]  /*20c0*/  MUFU.RCP R3, R3 ;  /* 0x0000000300037308 */ /* 0x002e6e0000001000 */
[----:B------:R-:W4:Y:S01]  /*20d0*/  S2UR UR5, SR_CgaCtaId ;  /* 0x00000000000579c3 */ /* 0x000f220000008800 */
[----:B---3--:R-:W-:-:S07]  /*20e0*/  ISETP.GE.AND P0, PT, R6, R7, PT ;  /* 0x000000070600720c */ /* 0x008fce0003f06270 */
[----:B------:R-:W3:Y:S01]  /*20f0*/  S2UR UR6, SR_SWINHI ;  /* 0x00000000000679c3 */ /* 0x000ee20000002f00 */
[----:B------:R-:W-:Y:S02]  /*2100*/  VIMNMX R0, PT, PT, R6, R7, !PT ;  /* 0x0000000706007248 */ /* 0x000fe40007fe0100 */
[----:B------:R-:W-:Y:S02]  /*2110*/  SEL R31, RZ, 0x1, P0 ;  /* 0x00000001ff1f7807 */ /* 0x000fe40000000000 */
[----:B------:R-:W-:Y:S01]  /*2120*/  LOP3.LUT R34, R7, 0x7ffffff0, RZ, 0xc0, !PT ;  /* 0x7ffffff007227812 */ /* 0x000fe200078ec0ff */
[----:B-1----:R-:W-:Y:S01]  /*2130*/  VIADD R4, R3, 0xffffffe ;  /* 0x0ffffffe03047836 */ /* 0x002fe20000000000 */
[----:B------:R-:W-:Y:S01]  /*2140*/  IADD3 R0, PT, PT, R0, -R6, -R31 ;  /* 0x8000000600007210 */ /* 0x000fe20007ffe81f */
[C---:B--2---:R-:W-:Y:S02]  /*2150*/  IMAD.WIDE R42, R7.reuse, 0x4, R42 ;  /* 0x00000004072a7825 */ /* 0x044fe400078e022a */
[----:B------:R1:W2:Y:S02]  /*2160*/  F2I.FTZ.U32.TRUNC.NTZ R5, R4 ;  /* 0x0000000400057305 */ /* 0x0002a4000021f000 */
[----:B------:R-:W-:Y:S01]  /*2170*/  IMAD.WIDE R48, R7, 0x8, R42 ;  /* 0x0000000807307825 */ /* 0x000fe200078e022a */
[----:B----4-:R-:W-:-:S03]  /*2180*/  ULEA UR4, UR5, UR4, 0x18 ;  /* 0x0000000405047291 */ /* 0x010fc6000f8ec0ff */
[----:B-1----:R-:W-:Y:S02]  /*2190*/  IMAD.MOV.U32 R4, RZ, RZ, RZ ;  /* 0x000000ffff047224 */ /* 0x002fe400078e00ff */
[----:B------:R-:W-:Y:S02]  /*21a0*/  IMAD.WIDE R48, R7, 0x4, R48 ;  /* 0x0000000407307825 */ /* 0x000fe400078e0230 */
[----:B------:R-:W-:Y:S01]  /*21b0*/  UMOV UR4, UR4 ;  /* 0x0000000400047c82 */ /* 0x000fe20008000000 */
[----:B---3--:R-:W-:Y:S01]  /*21c0*/  UMOV UR5, UR6 ;  /* 0x0000000600057c82 */ /* 0x008fe20008000000 */
[----:B--2---:R-:W-:Y:S01]  /*21d0*/  IMAD.MOV R8, RZ, RZ, -R5 ;  /* 0x000000ffff087224 */ /* 0x004fe200078e0a05 */
[----:B------:R-:W-:Y:S01]  /*21e0*/  MOV R52, UR4 ;  /* 0x0000000400347c02 */ /* 0x000fe20008000f00 */
[----:B------:R-:W-:Y:S02]  /*21f0*/  IMAD.U32 R53, RZ, RZ, UR5 ;  /* 0x00000005ff357e24 */ /* 0x000fe4000f8e00ff */
[----:B0-----:R-:W-:-:S04]  /*2200*/  IMAD R9, R8, R29, RZ ;  /* 0x0000001d08097224 */ /* 0x001fc800078e02ff */
[----:B------:R-:W-:-:S06]  /*2210*/  IMAD.HI.U32 R9, R5, R9, R4 ;  /* 0x0000000905097227 */ /* 0x000fcc00078e0004 */
[----:B------:R-:W-:-:S04]  /*2220*/  IMAD.HI.U32 R4, R9, R0, RZ ;  /* 0x0000000009047227 */ /* 0x000fc800078e00ff */
[----:B------:R-:W-:-:S04]  /*2230*/  IMAD.MOV R3, RZ, RZ, -R4 ;  /* 0x000000ffff037224 */ /* 0x000fc800078e0a04 */
[----:B------:R-:W-:-:S05]  /*2240*/  IMAD R0, R29, R3, R0 ;  /* 0x000000031d007224 */ /* 0x000fca00078e0200 */
[----:B------:R-:W-:-:S13]  /*2250*/  ISETP.GE.U32.AND P0, PT, R0, R29, PT ;  /* 0x0000001d0000720c */ /* 0x000fda0003f06070 */
[----:B------:R-:W-:Y:S01]  /*2260*/  @P0 IMAD.IADD R0, R0, 0x1, -R29 ;  /* 0x0000000100000824 */ /* 0x000fe200078e0a1d */
[----:B------:R-:W-:-:S04]  /*2270*/  @P0 IADD3 R4, PT, PT, R4, 0x1, RZ ;  /* 0x0000000104040810 */ /* 0x000fc80007ffe0ff */
[----:B------:R-:W-:-:S13]  /*2280*/  ISETP.GE.U32.AND P1, PT, R0, R29, PT ;  /* 0x0000001d0000720c */ /* 0x000fda0003f26070 */
[----:B------:R-:W-:Y:S01]  /*2290*/  @P1 VIADD R4, R4, 0x1 ;  /* 0x0000000104041836 */ /* 0x000fe20000000000 */
[----:B------:R-:W-:-:S05]  /*22a0*/  @!P2 LOP3.LUT R4, RZ, R29, RZ, 0x33, !PT ;  /* 0x0000001dff04a212 */ /* 0x000fca00078e33ff */
[----:B------:R-:W-:-:S07]  /*22b0*/  IMAD.IADD R31, R31, 0x1, R4 ;  /* 0x000000011f1f7824 */ /* 0x000fce00078e0204 */
.L_x_372:
[----:B------:R-:W-:Y:S01]  /*22c0*/  ISETP.NE.AND P0, PT, R40, RZ, PT ;  /* 0x000000ff2800720c */ /* 0x000fe20003f05270 */
[----:B------:R-:W-:Y:S05]  /*22d0*/  YIELD ;  /* 0x0000000000007946 */ /* 0x000fea0003800000 */
[----:B------:R-:W-:Y:S01]  /*22e0*/  BSSY.RECONVERGENT B7, `(.L_x_46) ;  /* 0x00001b0000077945 */ /* 0x000fe20003800200 */
[----:B------:R-:W-:Y:S01]  /*22f0*/  IMAD.MOV.U32 R46, RZ, RZ, R52 ;  /* 0x000000ffff2e7224 */ /* 0x000fe200078e0034 */
[----:B------:R-:W-:Y:S01]  /*2300*/  MOV R44, R50 ;  /* 0x00000032002c7202 */ /* 0x000fe20000000f00 */
[----:B------:R-:W-:Y:S02]  /*2310*/  IMAD.MOV.U32 R47, RZ, RZ, R53 ;  /* 0x000000ffff2f7224 */ /* 0x000fe400078e0035 */
[----:B------:R-:W-:-:S02]  /*2320*/  IMAD.MOV.U32 R45, RZ, RZ, R51 ;  /* 0x000000ffff2d7224 */ /* 0x000fc400078e0033 */
[----:B012345:R-:W-:Y:S05]  /*2330*/  @P0 BRA `(.L_x_47) ;  /* 0x0000001800a80947 */ /* 0x03ffea0003800000 */
[----:B------:R-:W0:Y:S01]  /*2340*/  LDC R18, c[0x0][0x390] ;  /* 0x0000e400ff127b82 */ /* 0x000e220000000800 */
[----:B------:R-:W-:Y:S01]  /*2350*/  MOV R16, 0x0 ;  /* 0x0000000000107802 */ /* 0x000fe20000000f00 */
[----:B------:R-:W1:Y:S01]  /*2360*/  LDCU.64 UR4, c[0x4][0x48] ;  /* 0x01000900ff0477ac */ /* 0x000e620008000a00 */
[----:B------:R-:W-:-:S05]  /*2370*/  CS2R R6, SRZ ;  /* 0x0000000000067805 */ /* 0x000fca000001ff00 */
[----:B------:R2:W3:Y:S01]  /*2380*/  LDC.64 R8, c[0x4][R16] ;  /* 0x0100000010087b82 */ /* 0x0004e20000000a00 */
[----:B-1----:R-:W-:Y:S02]  /*2390*/  IMAD.U32 R4, RZ, RZ, UR4 ;  /* 0x00000004ff047e24 */ /* 0x002fe4000f8e00ff */
[----:B------:R-:W-:Y:S01]  /*23a0*/  IMAD.U32 R5, RZ, RZ, UR5 ;  /* 0x00000005ff057e24 */ /* 0x000fe2000f8e00ff */
[----:B0-----:R-:W-:-:S04]  /*23b0*/  ISETP.GE.AND P0, PT, R18, 0x1, PT ;  /* 0x000000011200780c */ /* 0x001fc80003f06270 */
[----:B--2---:R-:W-:-:S09]  /*23c0*/  P2R R0, PR, RZ, 0x1 ;  /* 0x00000001ff007803 */ /* 0x004fd20000000000 */
[----:B------:R-:W-:-:S07]  /*23d0*/  LEPC R20, `(.L_x_48) ;  /* 0x000000001014794e */ /* 0x000fce0000000000 */
[----:B---3--:R-:W-:Y:S05]  /*23e0*/  CALL.ABS.NOINC R8 ;  /* 0x0000000008007343 */ /* 0x008fea0003c00000 */
.L_x_48:
[----:B------:R-:W0:Y:S01]  /*23f0*/  LDC.64 R16, c[0x4][R16] ;  /* 0x0100000010107b82 */ /* 0x000e220000000a00 */
[----:B------:R-:W1:Y:S01]  /*2400*/  LDCU.64 UR4, c[0x4][0x8] ;  /* 0x01000100ff0477ac */ /* 0x000e620008000a00 */
[----:B------:R-:W-:Y:S02]  /*2410*/  CS2R R6, SRZ ;  /* 0x0000000000067805 */ /* 0x000fe4000001ff00 */
[----:B-1----:R-:W-:Y:S01]  /*2420*/  MOV R4, UR4 ;  /* 0x0000000400047c02 */ /* 0x002fe20008000f00 */
[----:B------:R-:W-:-:S07]  /*2430*/  IMAD.U32 R5, RZ, RZ, UR5 ;  /* 0x00000005ff057e24 */ /* 0x000fce000f8e00ff */
[----:B------:R-:W-:-:S07]  /*2440*/  LEPC R20, `(.L_x_49) ;  /* 0x000000001014794e */ /* 0x000fce0000000000 */
[----:B0-----:R-:W-:Y:S05]  /*2450*/  CALL.ABS.NOINC R16 ;  /* 0x0000000010007343 */ /* 0x001fea0003c00000 */
.L_x_49:
[----:B------:R-:W-:-:S13]  /*2460*/  ISETP.GE.AND P6, PT, R18, 0x1, PT ;  /* 0x000000011200780c */ /* 0x000fda0003fc6270 */
[----:B------:R-:W-:Y:S05]  /*2470*/  @!P6 BRA `(.L_x_50) ;  /* 0x000000180038e947 */ /* 0x000fea0003800000 */
[----:B------:R-:W0:Y:S01]  /*2480*/  LDC R18, c[0x0][0x390] ;  /* 0x0000e400ff127b82 */ /* 0x000e220000000800 */
[----:B------:R-:W-:Y:S02]  /*2490*/  IMAD.MOV.U32 R19, RZ, RZ, RZ ;  /* 0x000000ffff137224 */ /* 0x000fe400078e00ff */
[----:B0-----:R-:W-:-:S05]  /*24a0*/  VIADD R0, R18, 0xffffffff ;  /* 0xffffffff12007836 */ /* 0x001fca0000000000 */
[----:B------:R-:W-:-:S13]  /*24b0*/  ISETP.GE.U32.AND P0, PT, R0, 0xf, PT ;  /* 0x0000000f0000780c */ /* 0x000fda0003f06070 */
[----:B------:R-:W-:Y:S05]  /*24c0*/  @!P0 BRA `(.L_x_51) ;  /* 0x0000000c00088947 */ /* 0x000fea0003800000 */
[----:B------:R-:W0:Y:S01]  /*24d0*/  LDCU UR4, c[0x0][0x390] ;  /* 0x00007200ff0477ac */ /* 0x000e220008000800 */
[----:B------:R-:W-:Y:S01]  /*24e0*/  IADD3 R16, P0, PT, R50, 0x20, RZ ;  /* 0x0000002032107810 */ /* 0x000fe20007f1e0ff */
[----:B------:R-:W-:Y:S04]  /*24f0*/  BSSY.RECONVERGENT B6, `(.L_x_52) ;  /* 0x00000be000067945 */ /* 0x000fe80003800200 */
[----:B------:R-:W-:Y:S01]  /*2500*/  IMAD.X R17, RZ, RZ, R51, P0 ;  /* 0x000000ffff117224 */ /* 0x000fe200000e0633 */
[----:B0-----:R-:W-:-:S06]  /*2510*/  ULOP3.LUT UR4, UR4, 0x7ffffff0, URZ, 0xc0, !UPT ;  /* 0x7ffffff004047892 */ /* 0x001fcc000f8ec0ff */
[----:B------:R-:W-:-:S05]  /*2520*/  MOV R34, UR4 ;  /* 0x0000000400227c02 */ /* 0x000fca0008000f00 */
[----:B------:R-:W-:-:S07]  /*2530*/  IMAD.MOV R22, RZ, RZ, -R34 ;  /* 0x000000ffff167224 */ /* 0x000fce00078e0a22 */
.L_x_69:
[----:B------:R-:W2:Y:S01]  /*2540*/  LDG.E R0, desc[UR36][R16.64+-0x20] ;  /* 0xffffe02410007981 */ /* 0x000ea2000c1e1900 */
[----:B------:R-:W-:Y:S01]  /*2550*/  MOV R8, 0x0 ;  /* 0x0000000000087802 */ /* 0x000fe20000000f00 */
[----:B------:R-:W0:Y:S01]  /*2560*/  LDCU.64 UR4, c[0x4][0x30] ;  /* 0x01000600ff0477ac */ /* 0x000e220008000a00 */
[----:B------:R-:W-:Y:S02]  /*2570*/  VIADD R22, R22, 0x10 ;  /* 0x0000001016167836 */ /* 0x000fe40000000000 */
[----:B------:R-:W-:Y:S02]  /*2580*/  IMAD.MOV.U32 R6, RZ, RZ, R2 ;  /* 0x000000ffff067224 */ /* 0x000fe400078e0002 */
[----:B------:R-:W1:Y:S01]  /*2590*/  LDC.64 R8, c[0x4][R8] ;  /* 0x0100000008087b82 */ /* 0x000e620000000a00 */
[----:B------:R-:W-:Y:S01]  /*25a0*/  ISETP.NE.AND P0, PT, R22, RZ, PT ;  /* 0x000000ff1600720c */ /* 0x000fe20003f05270 */
[----:B------:R-:W-:-:S03]  /*25b0*/  IMAD.MOV.U32 R7, RZ, RZ, R30 ;  /* 0x000000ffff077224 */ /* 0x000fc600078e001e */
[----:B------:R-:W-:Y:S02]  /*25c0*/  P2R R23, PR, RZ, 0x1 ;  /* 0x00000001ff177803 */ /* 0x000fe40000000000 */
[----:B0-----:R-:W-:Y:S01]  /*25d0*/  MOV R4, UR4 ;  /* 0x0000000400047c02 */ /* 0x001fe20008000f00 */
[----:B------:R-:W-:Y:S01]  /*25e0*/  IMAD.U32 R5, RZ, RZ, UR5 ;  /* 0x00000005ff057e24 */ /* 0x000fe2000f8e00ff */
[----:B--2---:R-:W0:Y:S02]  /*25f0*/  F2F.F64.F32 R10, R0 ;  /* 0x00000000000a7310 */ /* 0x004e240000201800 */
[----:B01----:R0:W-:Y:S04]  /*2600*/  STL.64 [R1], R10 ;  /* 0x0000000a01007387 */ /* 0x0031e80000100a00 */
[----:B------:R-:W-:-:S07]  /*2610*/  LEPC R20, `(.L_x_53) ;  /* 0x000000001014794e */ /* 0x000fce0000000000 */
[----:B0-----:R-:W-:Y:S05]  /*2620*/  CALL.ABS.NOINC R8 ;  /* 0x0000000008007343 */ /* 0x001fea0003c00000 */
.L_x_53:
[----:B------:R-:W2:Y:S01]  /*2630*/  LDG.E R0, desc[UR36][R16.64+-0x1c] ;  /* 0xffffe42410007981 */ /* 0x000ea2000c1e1900 */
[----:B------:R-:W-:Y:S01]  /*2640*/  MOV R19, 0x0 ;  /* 0x0000000000137802 */ /* 0x000fe20000000f00 */
[----:B------:R-:W0:Y:S01]  /*2650*/  LDCU.64 UR4, c[0x4][0x30] ;  /* 0x01000600ff0477ac */ /* 0x000e220008000a00 */
[----:B------:R-:W-:Y:S02]  /*2660*/  IMAD.MOV.U32 R6, RZ, RZ, R2 ;  /* 0x000000ffff067224 */ /* 0x000fe400078e0002 */
[----:B------:R1:W3:Y:S01]  /*2670*/  LDC.64 R8, c[0x4][R19] ;  /* 0x0100000013087b82 */ /* 0x0002e20000000a00 */
[----:B------:R-:W-:Y:S01]  /*2680*/  IMAD.MOV.U32 R7, RZ, RZ, R30 ;  /* 0x000000ffff077224 */ /* 0x000fe200078e001e */
[----:B0-----:R-:W-:Y:S01]  /*2690*/  MOV R4, UR4 ;  /* 0x0000000400047c02 */ /* 0x001fe20008000f00 */
[----:B------:R-:W-:Y:S01]  /*26a0*/  IMAD.U32 R5, RZ, RZ, UR5 ;  /* 0x00000005ff057e24 */ /* 0x000fe2000f8e00ff */
[----:B--2---:R-:W0:Y:S02]  /*26b0*/  F2F.F64.F32 R10, R0 ;  /* 0x00000000000a7310 */ /* 0x004e240000201800 */
[----:B0--3--:R1:W-:Y:S04]  /*26c0*/  STL.64 [R1], R10 ;  /* 0x0000000a01007387 */ /* 0x0093e80000100a00 */
[----:B------:R-:W-:-:S07]  /*26d0*/  LEPC R20, `(.L_x_54) ;  /* 0x000000001014794e */ /* 0x000fce0000000000 */
[----:B-1----:R-:W-:Y:S05]  /*26e0*/  CALL.ABS.NOINC R8 ;  /* 0x0000000008007343 */ /* 0x002fea0003c00000 */
.L_x_54:
        /* <DEDUP_REMOVED lines=8> */
[----:B-12---:R0:W-:Y:S04]  /*2770*/  STL.64 [R1], R10 ;  /* 0x0000000a01007387 */ /* 0x0061e80000100a00 */
[----:B------:R-:W-:-:S07]  /*2780*/  LEPC R20, `(.L_x_55) ;  /* 0x000000001014794e */ /* 0x000fce0000000000 */
[----:B0-----:R-:W-:Y:S05]  /*2790*/  CALL.ABS.NOINC R8 ;  /* 0x0000000008007343 */ /* 0x001fea0003c00000 */
.L_x_55:
        /* <DEDUP_REMOVED lines=11> */
.L_x_56:
        /* <DEDUP_REMOVED lines=11> */
.L_x_57:
        /* <DEDUP_REMOVED lines=11> */
.L_x_58:
        /* <DEDUP_REMOVED lines=11> */
.L_x_59:
        /* <DEDUP_REMOVED lines=11> */
.L_x_60:
        /* <DEDUP_REMOVED lines=11> */
.L_x_61:
        /* <DEDUP_REMOVED lines=11> */
.L_x_62:
        /* <DEDUP_REMOVED lines=11> */
.L_x_63:
        /* <DEDUP_REMOVED lines=11> */
.L_x_64:
        /* <DEDUP_REMOVED lines=11> */
.L_x_65:
        /* <DEDUP_REMOVED lines=11> */
.L_x_66:
        /* <DEDUP_REMOVED lines=11> */
.L_x_67:
        /* <DEDUP_REMOVED lines=11> */
.L_x_68:
[----:B------:R-:W-:Y:S02]  /*3090*/  ISETP.NE.AND P6, PT, R23, RZ, PT ;  /* 0x000000ff1700720c */ /* 0x000fe40003fc5270 */
[----:B------:R-:W-:-:S04]  /*30a0*/  IADD3 R16, P0, PT, R16, 0x40, RZ ;  /* 0x0000004010107810 */ /* 0x000fc80007f1e0ff */
[----:B------:R-:W-:-:S07]  /*30b0*/  IADD3.X R17, PT, PT, RZ, R17, RZ, P0, !PT ;  /* 0x00000011ff117210 */ /* 0x000fce00007fe4ff */
[----:B------:R-:W-:Y:S05]  /*30c0*/  @P6 BRA `(.L_x_69) ;  /* 0xfffffff4001c6947 */ /* 0x000fea000383ffff */
[----:B------:R-:W-:Y:S05]  /*30d0*/  BSYNC.RECONVERGENT B6 ;  /* 0x0000000000067941 */ /* 0x000fea0003800200 */
.L_x_52:
[----:B------:R-:W-:-:S07]  /*30e0*/  IMAD.MOV.U32 R19, RZ, RZ, R34 ;  /* 0x000000ffff137224 */ /* 0x000fce00078e0022 */
.L_x_51:
[----:B------:R-:W-:-:S04]  /*30f0*/  LOP3.LUT R0, R18, 0xf, RZ, 0xc0, !PT ;  /* 0x0000000f12007812 */ /* 0x000fc800078ec0ff */
[----:B------:R-:W-:-:S13]  /*3100*/  ISETP.NE.AND P0, PT, R0, RZ, PT ;  /* 0x000000ff0000720c */ /* 0x000fda0003f05270 */
[----:B------:R-:W-:Y:S05]  /*3110*/  @!P0 BRA `(.L_x_50) ;  /* 0x0000000c00108947 */ /* 0x000fea0003800000 */
[----:B------:R-:W-:-:S05]  /*3120*/  VIADD R0, R0, 0xffffffff ;  /* 0xffffffff00007836 */ /* 0x000fca0000000000 */
[----:B------:R-:W-:-:S13]  /*3130*/  ISETP.GE.U32.AND P0, PT, R0, 0x7, PT ;  /* 0x000000070000780c */ /* 0x000fda0003f06070 */
[----:B------:R-:W-:Y:S05]  /*3140*/  @!P0 BRA `(.L_x_70) ;  /* 0x0000000400708947 */ /* 0x000fea0003800000 */
[----:B------:R-:W-:Y:S01]  /*3150*/  IMAD.WIDE.U32 R16, R19, 0x4, R50 ;  /* 0x0000000413107825 */ /* 0x000fe200078e0032 */
[----:B------:R-:W-:Y:S01]  /*3160*/  MOV R8, 0x0 ;  /* 0x0000000000087802 */ /* 0x000fe20000000f00 */
[----:B------:R-:W0:Y:S03]  /*3170*/  LDCU.64 UR4, c[0x4][0x30] ;  /* 0x01000600ff0477ac */ /* 0x000e260008000a00 */
[----:B------:R-:W2:Y:S01]  /*3180*/  LDG.E R0, desc[UR36][R16.64] ;  /* 0x0000002410007981 */ /* 0x000ea2000c1e1900 */
[----:B------:R-:W-:Y:S01]  /*3190*/  IMAD.MOV.U32 R6, RZ, RZ, R2 ;  /* 0x000000ffff067224 */ /* 0x000fe200078e0002 */
[----:B------:R-:W1:Y:S01]  /*31a0*/  LDC.64 R8, c[0x4][R8] ;  /* 0x0100000008087b82 */ /* 0x000e620000000a00 */
[----:B------:R-:W-:Y:S02]  /*31b0*/  IMAD.MOV.U32 R7, RZ, RZ, R30 ;  /* 0x000000ffff077224 */ /* 0x000fe400078e001e */
[----:B0-----:R-:W-:Y:S01]  /*31c0*/  IMAD.U32 R4, RZ, RZ, UR4 ;  /* 0x00000004ff047e24 */ /* 0x001fe2000f8e00ff */
[----:B------:R-:W-:Y:S01]  /*31d0*/  MOV R5, UR5 ;  /* 0x0000000500057c02 */ /* 0x000fe20008000f00 */
[----:B--2---:R-:W0:Y:S02]  /*31e0*/  F2F.F64.F32 R10, R0 ;  /* 0x00000000000a7310 */ /* 0x004e240000201800 */
[----:B01----:R0:W-:Y:S04]  /*31f0*/  STL.64 [R1], R10 ;  /* 0x0000000a01007387 */ /* 0x0031e80000100a00 */
[----:B------:R-:W-:-:S07]  /*3200*/  LEPC R20, `(.L_x_71) ;  /* 0x000000001014794e */ /* 0x000fce0000000000 */
[----:B0-----:R-:W-:Y:S05]  /*3210*/  CALL.ABS.NOINC R8 ;  /* 0x0000000008007343 */ /* 0x001fea0003c00000 */
.L_x_71:
[----:B------:R-:W2:Y:S01]  /*3220*/  LDG.E R0, desc[UR36][R16.64+0x4] ;  /* 0x0000042410007981 */ /* 0x000ea2000c1e1900 */
[----:B------:R-:W-:Y:S01]  /*3230*/  MOV R22, 0x0 ;  /* 0x0000000000167802 */ /* 0x000fe20000000f00 */
[----:B------:R-:W0:Y:S01]  /*3240*/  LDCU.64 UR4, c[0x4][0x30] ;  /* 0x01000600ff0477ac */ /* 0x000e220008000a00 */
[----:B------:R-:W-:Y:S02]  /*3250*/  IMAD.MOV.U32 R6, RZ, RZ, R2 ;  /* 0x000000ffff067224 */ /* 0x000fe400078e0002 */
[----:B------:R1:W3:Y:S01]  /*3260*/  LDC.64 R8, c[0x4][R22] ;  /* 0x0100000016087b82 */ /* 0x0002e20000000a00 */
[----:B------:R-:W-:Y:S02]  /*3270*/  IMAD.MOV.U32 R7, RZ, RZ, R30 ;  /* 0x000000ffff077224 */ /* 0x000fe400078e001e */
[----:B0-----:R-:W-:Y:S01]  /*3280*/  IMAD.U32 R4, RZ, RZ, UR4 ;  /* 0x00000004ff047e24 */ /* 0x001fe2000f8e00ff */
[----:B------:R-:W-:Y:S01]  /*3290*/  MOV R5, UR5 ;  /* 0x0000000500057c02 */ /* 0x000fe20008000f00 */
[----:B--2---:R-:W0:Y:S02]  /*32a0*/  F2F.F64.F32 R10, R0 ;  /* 0x00000000000a7310 */ /* 0x004e240000201800 */
[----:B0--3--:R1:W-:Y:S04]  /*32b0*/  STL.64 [R1], R10 ;  /* 0x0000000a01007387 */ /* 0x0093e80000100a00 */
[----:B------:R-:W-:-:S07]  /*32c0*/  LEPC R20, `(.L_x_72) ;  /* 0x000000001014794e */ /* 0x000fce0000000000 */
[----:B-1----:R-:W-:Y:S05]  /*32d0*/  CALL.ABS.NOINC R8 ;  /* 0x0000000008007343 */ /* 0x002fea0003c00000 */
.L_x_72:
        /* <DEDUP_REMOVED lines=8> */
[----:B-12---:R0:W-:Y:S04]  /*3360*/  STL.64 [R1], R10 ;  /* 0x0000000a01007387 */ /* 0x0061e80000100a00 */
[----:B------:R-:W-:-:S07]  /*3370*/  LEPC R20, `(.L_x_73) ;  /* 0x000000001014794e */ /* 0x000fce0000000000 */
[----:B0-----:R-:W-:Y:S05]  /*3380*/  CALL.ABS.NOINC R8 ;  /* 0x0000000008007343 */ /* 0x001fea0003c00000 */
.L_x_73:
        /* <DEDUP_REMOVED lines=11> */
.L_x_74:
        /* <DEDUP_REMOVED lines=11> */
.L_x_75:
        /* <DEDUP_REMOVED lines=11> */
.L_x_76:
        /* <DEDUP_REMOVED lines=11> */
.L_x_77:
[----:B------:R-:W2:Y:S01]  /*3650*/  LDG.E R16, desc[UR36][R16.64+0x1c] ;  /* 0x00001c2410107981 */ /* 0x000ea2000c1e1900 */
[----:B------:R-:W0:Y:S01]  /*3660*/  LDC.64 R22, c[0x4][R22] ;  /* 0x0100000016167b82 */ /* 0x000e220000000a00 */
[----:B------:R-:W1:Y:S01]  /*3670*/  LDCU.64 UR4, c[0x4][0x30] ;  /* 0x01000600ff0477ac */ /* 0x000e620008000a00 */
[----:B------:R-:W-:Y:S02]  /*3680*/  IMAD.MOV.U32 R6, RZ, RZ, R2 ;  /* 0x000000ffff067224 */ /* 0x000fe400078e0002 */
[----:B------:R-:W-:Y:S02]  /*3690*/  IMAD.MOV.U32 R7, RZ, RZ, R30 ;  /* 0x000000ffff077224 */ /* 0x000fe400078e001e */
[----:B-1----:R-:W-:Y:S01]  /*36a0*/  IMAD.U32 R4, RZ, RZ, UR4 ;  /* 0x00000004ff047e24 */ /* 0x002fe2000f8e00ff */
[----:B------:R-:W-:Y:S01]  /*36b0*/  MOV R5, UR5 ;  /* 0x0000000500057c02 */ /* 0x000fe20008000f00 */
[----:B--2---:R-:W1:Y:S02]  /*36c0*/  F2F.F64.F32 R8, R16 ;  /* 0x0000001000087310 */ /* 0x004e640000201800 */
[----:B01----:R1:W-:Y:S04]  /*36d0*/  STL.64 [R1], R8 ;  /* 0x0000000801007387 */ /* 0x0033e80000100a00 */
[----:B------:R-:W-:-:S07]  /*36e0*/  LEPC R20, `(.L_x_78) ;  /* 0x000000001014794e */ /* 0x000fce0000000000 */
[----:B-1----:R-:W-:Y:S05]  /*36f0*/  CALL.ABS.NOINC R22 ;  /* 0x0000000016007343 */ /* 0x002fea0003c00000 */
.L_x_78:
[----:B------:R-:W-:-:S07]  /*3700*/  VIADD R19, R19, 0x8 ;  /* 0x0000000813137836 */ /* 0x000fce0000000000 */
.L_x_70:
[----:B------:R-:W-:-:S04]  /*3710*/  LOP3.LUT R0, R18, 0x7, RZ, 0xc0, !PT ;  /* 0x0000000712007812 */ /* 0x000fc800078ec0ff */
[----:B------:R-:W-:-:S13]  /*3720*/  ISETP.NE.AND P0, PT, R0, RZ, PT ;  /* 0x000000ff0000720c */ /* 0x000fda0003f05270 */
[----:B------:R-:W-:Y:S05]  /*3730*/  @!P0 BRA `(.L_x_50) ;  /* 0x0000000400888947 */ /* 0x000fea0003800000 */
[----:B------:R-:W-:-:S04]  /*3740*/  IADD3 R0, PT, PT, R0, -0x1, RZ ;  /* 0xffffffff00007810 */ /* 0x000fc80007ffe0ff */
        /* <DEDUP_REMOVED lines=8> */
[----:B------:R-:W-:Y:S01]  /*37d0*/  MOV R7, R30 ;  /* 0x0000001e00077202 */ /* 0x000fe20000000f00 */
[----:B0-----:R-:W-:Y:S02]  /*37e0*/  IMAD.U32 R4, RZ, RZ, UR4 ;  /* 0x00000004ff047e24 */ /* 0x001fe4000f8e00ff */
[----:B------:R-:W-:Y:S01]  /*37f0*/  IMAD.U32 R5, RZ, RZ, UR5 ;  /* 0x00000005ff057e24 */ /* 0x000fe2000f8e00ff */
[----:B--2---:R-:W0:Y:S02]  /*3800*/  F2F.F64.F32 R10, R0 ;  /* 0x00000000000a7310 */ /* 0x004e240000201800 */
[----:B01----:R0:W-:Y:S04]  /*3810*/  STL.64 [R1], R10 ;  /* 0x0000000a01007387 */ /* 0x0031e80000100a00 */
[----:B------:R-:W-:-:S07]  /*3820*/  LEPC R20, `(.L_x_80) ;  /* 0x000000001014794e */ /* 0x000fce0000000000 */
[----:B0-----:R-:W-:Y:S05]  /*3830*/  CALL.ABS.NOINC R8 ;  /* 0x0000000008007343 */ /* 0x001fea0003c00000 */
.L_x_80:
[----:B------:R-:W2:Y:S01]  /*3840*/  LDG.E R0, desc[UR36][R16.64+0x4] ;  /* 0x0000042410007981 */ /* 0x000ea2000c1e1900 */
[----:B------:R-:W-:Y:S01]  /*3850*/  MOV R22, 0x0 ;  /* 0x0000000000167802 */ /* 0x000fe20000000f00 */
[----:B------:R-:W0:Y:S01]  /*3860*/  LDCU.64 UR4, c[0x4][0x30] ;  /* 0x01000600ff0477ac */ /* 0x000e220008000a00 */
[----:B------:R-:W-:Y:S01]  /*3870*/  IMAD.MOV.U32 R6, RZ, RZ, R2 ;  /* 0x000000ffff067224 */ /* 0x000fe200078e0002 */
[----:B------:R-:W-:Y:S01]  /*3880*/  MOV R7, R30 ;  /* 0x0000001e00077202 */ /* 0x000fe20000000f00 */
[----:B------:R1:W3:Y:S01]  /*3890*/  LDC.64 R8, c[0x4][R22] ;  /* 0x0100000016087b82 */ /* 0x0002e20000000a00 */
[----:B0-----:R-:W-:Y:S02]  /*38a0*/  IMAD.U32 R4, RZ, RZ, UR4 ;  /* 0x00000004ff047e24 */ /* 0x001fe4000f8e00ff */
[----:B------:R-:W-:Y:S01]  /*38b0*/  IMAD.U32 R5, RZ, RZ, UR5 ;  /* 0x00000005ff057e24 */ /* 0x000fe2000f8e00ff */
[----:B--2---:R-:W0:Y:S02]  /*38c0*/  F2F.F64.F32 R10, R0 ;  /* 0x00000000000a7310 */ /* 0x004e240000201800 */
[----:B0--3--:R1:W-:Y:S04]  /*38d0*/  STL.64 [R1], R10 ;  /* 0x0000000a01007387 */ /* 0x0093e80000100a00 */
[----:B------:R-:W-:-:S07]  /*38e0*/  LEPC R20, `(.L_x_81) ;  /* 0x000000001014794e */ /* 0x000fce0000000000 */
[----:B-1----:R-:W-:Y:S05]  /*38f0*/  CALL.ABS.NOINC R8 ;  /* 0x0000000008007343 */ /* 0x002fea0003c00000 */
.L_x_81:
        /* <DEDUP_REMOVED lines=8> */
[----:B-12---:R0:W-:Y:S04]  /*3980*/  STL.64 [R1], R10 ;  /* 0x0000000a01007387 */ /* 0x0061e80000100a00 */
[----:B------:R-:W-:-:S07]  /*3990*/  LEPC R20, `(.L_x_82) ;  /* 0x000000001014794e */ /* 0x000fce0000000000 */
[----:B0-----:R-:W-:Y:S05]  /*39a0*/  CALL.ABS.NOINC R8 ;  /* 0x0000000008007343 */ /* 0x001fea0003c00000 */
.L_x_82:
[----:B------:R-:W2:Y:S01]  /*39b0*/  LDG.E R16, desc[UR36][R16.64+0xc] ;  /* 0x00000c2410107981 */ /* 0x000ea2000c1e1900 */
[----:B------:R-:W0:Y:S01]  /*39c0*/  LDC.64 R22, c[0x4][R22] ;  /* 0x0100000016167b82 */ /* 0x000e220000000a00 */
[----:B------:R-:W1:Y:S01]  /*39d0*/  LDCU.64 UR4, c[0x4][0x30] ;  /* 0x01000600ff0477ac */ /* 0x000e620008000a00 */
[----:B------:R-:W-:Y:S01]  /*39e0*/  IMAD.MOV.U32 R6, RZ, RZ, R2 ;  /* 0x000000ffff067224 */ /* 0x000fe200078e0002 */
[----:B------:R-:W-:Y:S01]  /*39f0*/  MOV R7, R30 ;  /* 0x0000001e00077202 */ /* 0x000fe20000000f00 */
[----:B-1----:R-:W-:Y:S02]  /*3a00*/  IMAD.U32 R4, RZ, RZ, UR4 ;  /* 0x00000004ff047e24 */ /* 0x002fe4000f8e00ff */
[----:B------:R-:W-:Y:S01]  /*3a10*/  IMAD.U32 R5, RZ, RZ, UR5 ;  /* 0x00000005ff057e24 */ /* 0x000fe2000f8e00ff */
[----:B--2---:R-:W1:Y:S02]  /*3a20*/  F2F.F64.F32 R8, R16 ;  /* 0x0000001000087310 */ /* 0x004e640000201800 */
[----:B01----:R1:W-:Y:S04]  /*3a30*/  STL.64 [R1], R8 ;  /* 0x0000000801007387 */ /* 0x0033e80000100a00 */
[----:B------:R-:W-:-:S07]  /*3a40*/  LEPC R20, `(.L_x_83) ;  /* 0x000000001014794e */ /* 0x000fce0000000000 */
[----:B-1----:R-:W-:Y:S05]  /*3a50*/  CALL.ABS.NOINC R22 ;  /* 0x0000000016007343 */ /* 0x002fea0003c00000 */
.L_x_83:
[----:B------:R-:W-:-:S07]  /*3a60*/  VIADD R19, R19, 0x4 ;  /* 0x0000000413137836 */ /* 0x000fce0000000000 */
.L_x_79:
[----:B------:R-:W-:-:S04]  /*3a70*/  LOP3.LUT R22, R18, 0x3, RZ, 0xc0, !PT ;  /* 0x0000000312167812 */ /* 0x000fc800078ec0ff */
[----:B------:R-:W-:-:S13]  /*3a80*/  ISETP.NE.AND P0, PT, R22, RZ, PT ;  /* 0x000000ff1600720c */ /* 0x000fda0003f05270 */
[----:B------:R-:W-:Y:S05]  /*3a90*/  @!P0 BRA `(.L_x_50) ;  /* 0x0000000000b08947 */ /* 0x000fea0003800000 */
[----:B------:R-:W-:Y:S01]  /*3aa0*/  IMAD.WIDE.U32 R16, R19, 0x4, R50 ;  /* 0x0000000413107825 */ /* 0x000fe200078e0032 */
[----:B------:R-:W-:Y:S01]  /*3ab0*/  MOV R8, 0x0 ;  /* 0x0000000000087802 */ /* 0x000fe20000000f00 */
[----:B------:R-:W0:Y:S03]  /*3ac0*/  LDCU.64 UR4, c[0x4][0x30] ;  /* 0x01000600ff0477ac */ /* 0x000e260008000a00 */
[----:B------:R-:W2:Y:S01]  /*3ad0*/  LDG.E R0, desc[UR36][R16.64] ;  /* 0x0000002410007981 */ /* 0x000ea2000c1e1900 */
[----:B------:R-:W-:Y:S01]  /*3ae0*/  ISETP.NE.AND P0, PT, R22, 0x1, PT ;  /* 0x000000011600780c */ /* 0x000fe20003f05270 */
[----:B------:R-:W1:Y:S01]  /*3af0*/  LDC.64 R8, c[0x4][R8] ;  /* 0x0100000008087b82 */ /* 0x000e620000000a00 */
[----:B------:R-:W-:Y:S01]  /*3b00*/  MOV R6, R2 ;  /* 0x0000000200067202 */ /* 0x000fe20000000f00 */
[----:B------:R-:W-:Y:S02]  /*3b10*/  IMAD.MOV.U32 R7, RZ, RZ, R30 ;  /* 0x000000ffff077224 */ /* 0x000fe400078e001e */
[----:B0-----:R-:W-:-:S02]  /*3b20*/  IMAD.U32 R4, RZ, RZ, UR4 ;  /* 0x00000004ff047e24 */ /* 0x001fc4000f8e00ff */
[----:B------:R-:W-:Y:S01]  /*3b30*/  IMAD.U32 R5, RZ, RZ, UR5 ;  /* 0x00000005ff057e24 */ /* 0x000fe2000f8e00ff */
[----:B--2---:R0:W2:Y:S02]  /*3b40*/  F2F.F64.F32 R10, R0 ;  /* 0x00000000000a7310 */ /* 0x0040a40000201800 */
[----:B0-----:R-:W-:Y:S01]  /*3b50*/  P2R R0, PR, RZ, 0x1 ;  /* 0x00000001ff007803 */ /* 0x001fe20000000000 */
[----:B-12---:R0:W-:Y:S06]  /*3b60*/  STL.64 [R1], R10 ;  /* 0x0000000a01007387 */ /* 0x0061ec0000100a00 */
[----:B------:R-:W-:-:S07]  /*3b70*/  LEPC R20, `(.L_x_84) ;  /* 0x000000001014794e */ /* 0x000fce0000000000 */
[----:B0-----:R-:W-:Y:S05]  /*3b80*/  CALL.ABS.NOINC R8 ;  /* 0x0000000008007343 */ /* 0x001fea0003c00000 */
.L_x_84:
[----:B------:R-:W-:-:S13]  /*3b90*/  ISETP.NE.AND P6, PT, R22, 0x1, PT ;  /* 0x000000011600780c */ /* 0x000fda0003fc5270 */
[----:B------:R-:W-:Y:S05]  /*3ba0*/  @!P6 BRA `(.L_x_50) ;  /* 0x00000000006ce947 */ /* 0x000fea0003800000 */
[----:B------:R-:W2:Y:S01]  /*3bb0*/  LDG.E R0, desc[UR36][R16.64+0x4] ;  /* 0x0000042410007981 */ /* 0x000ea2000c1e1900 */
[----:B------:R-:W-:Y:S01]  /*3bc0*/  MOV R18, 0x0 ;  /* 0x0000000000127802 */ /* 0x000fe20000000f00 */
[----:B------:R-:W0:Y:S01]  /*3bd0*/  LDCU.64 UR4, c[0x4][0x30] ;  /* 0x01000600ff0477ac */ /* 0x000e220008000a00 */
[----:B------:R-:W-:Y:S01]  /*3be0*/  ISETP.NE.AND P0, PT, R22, 0x2, PT ;  /* 0x000000021600780c */ /* 0x000fe20003f05270 */
[----:B------:R-:W-:Y:S01]  /*3bf0*/  IMAD.MOV.U32 R7, RZ, RZ, R30 ;  /* 0x000000ffff077224 */ /* 0x000fe200078e001e */
[----:B------:R1:W3:Y:S01]  /*3c00*/  LDC.64 R8, c[0x4][R18] ;  /* 0x0100000012087b82 */ /* 0x0002e20000000a00 */
[----:B------:R-:W-:Y:S01]  /*3c10*/  MOV R6, R2 ;  /* 0x0000000200067202 */ /* 0x000fe20000000f00 */
[----:B0-----:R-:W-:Y:S02]  /*3c20*/  IMAD.U32 R4, RZ, RZ, UR4 ;  /* 0x00000004ff047e24 */ /* 0x001fe4000f8e00ff */
[----:B------:R-:W-:Y:S01]  /*3c30*/  IMAD.U32 R5, RZ, RZ, UR5 ;  /* 0x00000005ff057e24 */ /* 0x000fe2000f8e00ff */
[----:B--2---:R0:W2:Y:S02]  /*3c40*/  F2F.F64.F32 R10, R0 ;  /* 0x00000000000a7310 */ /* 0x0040a40000201800 */
[----:B0-----:R-:W-:Y:S01]  /*3c50*/  P2R R0, PR, RZ, 0x1 ;  /* 0x00000001ff007803 */ /* 0x001fe20000000000 */
[----:B--23--:R1:W-:Y:S06]  /*3c60*/  STL.64 [R1], R10 ;  /* 0x0000000a01007387 */ /* 0x00c3ec0000100a00 */
[----:B------:R-:W-:-:S07]  /*3c70*/  LEPC R20, `(.L_x_85) ;  /* 0x000000001014794e */ /* 0x000fce0000000000 */
[----:B-1----:R-:W-:Y:S05]  /*3c80*/  CALL.ABS.NOINC R8 ;  /* 0x0000000008007343 */ /* 0x002fea0003c00000 */
.L_x_85:
[----:B------:R-:W-:-:S13]  /*3c90*/  ISETP.NE.AND P6, PT, R22, 0x2, PT ;  /* 0x000000021600780c */ /* 0x000fda0003fc5270 */
[----:B------:R-:W-:Y:S05]  /*3ca0*/  @!P6 BRA `(.L_x_50) ;  /* 0x00000000002ce947 */ /* 0x000fea0003800000 */
[----:B------:R-:W2:Y:S01]  /*3cb0*/  LDG.E R16, desc[UR36][R16.64+0x8] ;  /* 0x0000082410107981 */ /* 0x000ea2000c1e1900 */
[----:B------:R-:W0:Y:S01]  /*3cc0*/  LDC.64 R18, c[0x4][R18] ;  /* 0x0100000012127b82 */ /* 0x000e220000000a00 */
[----:B------:R-:W1:Y:S01]  /*3cd0*/  LDCU.64 UR4, c[0x4][0x30] ;  /* 0x01000600ff0477ac */ /* 0x000e620008000a00 */
[----:B------:R-:W-:Y:S01]  /*3ce0*/  MOV R6, R2 ;  /* 0x0000000200067202 */ /* 0x000fe20000000f00 */
[----:B------:R-:W-:Y:S02]  /*3cf0*/  IMAD.MOV.U32 R7, RZ, RZ, R30 ;  /* 0x000000ffff077224 */ /* 0x000fe400078e001e */
[----:B-1----:R-:W-:Y:S02]  /*3d00*/  IMAD.U32 R4, RZ, RZ, UR4 ;  /* 0x00000004ff047e24 */ /* 0x002fe4000f8e00ff */
[----:B------:R-:W-:Y:S01]  /*3d10*/  IMAD.U32 R5, RZ, RZ, UR5 ;  /* 0x00000005ff057e24 */ /* 0x000fe2000f8e00ff */
[----:B--2---:R-:W1:Y:S02]  /*3d20*/  F2F.F64.F32 R8, R16 ;  /* 0x0000001000087310 */ /* 0x004e640000201800 */
[----:B01----:R1:W-:Y:S04]  /*3d30*/  STL.64 [R1], R8 ;  /* 0x0000000801007387 */ /* 0x0033e80000100a00 */
[----:B------:R-:W-:-:S07]  /*3d40*/  LEPC R20, `(.L_x_50) ;  /* 0x000000001014794e */ /* 0x000fce0000000000 */
[----:B-1----:R-:W-:Y:S05]  /*3d50*/  CALL.ABS.NOINC R18 ;  /* 0x0000000012007343 */ /* 0x002fea0003c00000 */
.L_x_50:
[----:B------:R-:W-:Y:S01]  /*3d60*/  MOV R0, 0x0 ;  /* 0x0000000000007802 */ /* 0x000fe20000000f00 */
[----:B------:R-:W0:Y:S01]  /*3d70*/  LDCU.64 UR4, c[0x4][0x8] ;  /* 0x01000100ff0477ac */ /* 0x000e220008000a00 */
[----:B------:R-:W-:Y:S02]  /*3d80*/  CS2R R6, SRZ ;  /* 0x0000000000067805 */ /* 0x000fe4000001ff00 */
[----:B------:R1:W2:Y:S01]  /*3d90*/  LDC.64 R8, c[0x4][R0] ;  /* 0x0100000000087b82 */ /* 0x0002a20000000a00 */
[----:B0-----:R-:W-:Y:S02]  /*3da0*/  IMAD.U32 R4, RZ, RZ, UR4 ;  /* 0x00000004ff047e24 */ /* 0x001fe4000f8e00ff */
[----:B-1----:R-:W-:-:S07]  /*3db0*/  IMAD.U32 R5, RZ, RZ, UR5 ;  /* 0x00000005ff057e24 */ /* 0x002fce000f8e00ff */
[----:B------:R-:W-:-:S07]  /*3dc0*/  LEPC R20, `(.L_x_47) ;  /* 0x000000001014794e */ /* 0x000fce0000000000 */
[----:B--2---:R-:W-:Y:S05]  /*3dd0*/  CALL.ABS.NOINC R8 ;  /* 0x0000000008007343 */ /* 0x004fea0003c00000 */
.L_x_47:
[----:B------:R-:W-:Y:S05]  /*3de0*/  BSYNC.RECONVERGENT B7 ;  /* 0x0000000000077941 */ /* 0x000fea0003800200 */
.L_x_46:
[C---:B------:R-:W-:Y:S01]  /*3df0*/  ISETP.GT.U32.AND P0, PT, R40.reuse, 0x3, PT ;  /* 0x000000032800780c */ /* 0x040fe20003f04070 */
[----:B------:R-:W-:Y:S01]  /*3e00*/  BSSY.RECONVERGENT B0, `(.L_x_86) ;  /* 0x0000009000007945 */ /* 0x000fe20003800200 */
[----:B------:R-:W-:-:S11]  /*3e10*/  ISETP.NE.AND P1, PT, R40, RZ, PT ;  /* 0x000000ff2800720c */ /* 0x000fd60003f25270 */
[----:B------:R-:W-:Y:S05]  /*3e20*/  @P0 BRA `(.L_x_87) ;  /* 0x0000000000180947 */ /* 0x000fea0003800000 */
[----:B------:R-:W-:-:S07]  /*3e30*/  MOV R0, R40 ;  /* 0x0000002800007202 */ /* 0x000fce0000000f00 */
.L_x_88:
[----:B------:R-:W-:-:S04]  /*3e40*/  IMAD.WIDE.U32 R4, R0, 0x4, R48 ;  /* 0x0000000400047825 */ /* 0x000fc800078e0030 */
[----:B------:R-:W-:Y:S01]  /*3e50*/  IMAD.IADD R0, R29, 0x1, R0 ;  /* 0x000000011d007824 */ /* 0x000fe200078e0200 */
[----:B------:R0:W-:Y:S04]  /*3e60*/  STG.E desc[UR36][R4.64], RZ ;  /* 0x000000ff04007986 */ /* 0x0001e8000c101924 */
[----:B------:R-:W-:-:S13]  /*3e70*/  ISETP.GE.U32.AND P0, PT, R0, 0x4, PT ;  /* 0x000000040000780c */ /* 0x000fda0003f06070 */
[----:B0-----:R-:W-:Y:S05]  /*3e80*/  @!P0 BRA `(.L_x_88) ;  /* 0xfffffffc00ec8947 */ /* 0x001fea000383ffff */
.L_x_87:
[----:B------:R-:W-:Y:S05]  /*3e90*/  BSYNC.RECONVERGENT B0 ;  /* 0x0000000000007941 */ /* 0x000fea0003800200 */
.L_x_86:
[----:B------:R-:W-:Y:S04]  /*3ea0*/  BSSY.RECONVERGENT B7, `(.L_x_89) ;  /* 0x00001aa000077945 */ /* 0x000fe80003800200 */
[----:B------:R-:W-:Y:S05]  /*3eb0*/  @P1 BRA `(.L_x_90) ;  /* 0x0000001800a01947 */ /* 0x000fea0003800000 */
        /* <DEDUP_REMOVED lines=11> */
.L_x_91:
[----:B------:R-:W0:Y:S01]  /*3f70*/  LDC.64 R16, c[0x4][R16] ;  /* 0x0100000010107b82 */ /* 0x000e220000000a00 */
[----:B------:R-:W1:Y:S01]  /*3f80*/  LDCU.64 UR4, c[0x4][0x8] ;  /* 0x01000100ff0477ac */ /* 0x000e620008000a00 */
[----:B------:R-:W-:Y:S02]  /*3f90*/  CS2R R6, SRZ ;  /* 0x0000000000067805 */ /* 0x000fe4000001ff00 */
[----:B-1----:R-:W-:Y:S01]  /*3fa0*/  MOV R4, UR4 ;  /* 0x0000000400047c02 */ /* 0x002fe20008000f00 */
[----:B------:R-:W-:-:S07]  /*3fb0*/  IMAD.U32 R5, RZ, RZ, UR5 ;  /* 0x00000005ff057e24 */ /* 0x000fce000f8e00ff */
[----:B------:R-:W-:-:S07]  /*3fc0*/  LEPC R20, `(.L_x_92) ;  /* 0x000000001014794e */ /* 0x000fce0000000000 */
[----:B0-----:R-:W-:Y:S05]  /*3fd0*/  CALL.ABS.NOINC R16 ;  /* 0x0000000010007343 */ /* 0x001fea0003c00000 */
.L_x_92:
[----:B------:R-:W-:-:S13]  /*3fe0*/  ISETP.GE.AND P6, PT, R18, 0x1, PT ;  /* 0x000000011200780c */ /* 0x000fda0003fc6270 */
[----:B------:R-:W-:Y:S05]  /*3ff0*/  @!P6 BRA `(.L_x_93) ;  /* 0x000000180030e947 */ /* 0x000fea0003800000 */
[----:B------:R-:W0:Y:S01]  /*4000*/  LDC R18, c[0x0][0x390] ;  /* 0x0000e400ff127b82 */ /* 0x000e220000000800 */
[----:B------:R-:W-:Y:S02]  /*4010*/  IMAD.MOV.U32 R19, RZ, RZ, RZ ;  /* 0x000000ffff137224 */ /* 0x000fe400078e00ff */
[----:B0-----:R-:W-:-:S05]  /*4020*/  VIADD R0, R18, 0xffffffff ;  /* 0xffffffff12007836 */ /* 0x001fca0000000000 */
[----:B------:R-:W-:-:S13]  /*4030*/  ISETP.GE.U32.AND P0, PT, R0, 0xf, PT ;  /* 0x0000000f0000780c */ /* 0x000fda0003f06070 */
[----:B------:R-:W-:Y:S05]  /*4040*/  @!P0 BRA `(.L_x_94) ;  /* 0x0000000800f08947 */ /* 0x000fea0003800000 */
[----:B------:R-:W-:Y:S01]  /*4050*/  HFMA2 R23, -RZ, RZ, 0, 0 ;  /* 0x00000000ff177431 */ /* 0x000fe200000001ff */
[----:B------:R-:W-:Y:S06]  /*4060*/  BSSY.RECONVERGENT B6, `(.L_x_95) ;  /* 0x00000b9000067945 */ /* 0x000fec0003800200 */
.L_x_112:
[C---:B------:R-:W-:Y:S01]  /*4070*/  IMAD.WIDE.U32 R16, R23.reuse, 0x4, R50 ;  /* 0x0000000417107825 */ /* 0x040fe200078e0032 */
[----:B------:R-:W-:Y:S01]  /*4080*/  MOV R8, 0x0 ;  /* 0x0000000000087802 */ /* 0x000fe20000000f00 */
[----:B------:R-:W0:Y:S03]  /*4090*/  LDCU.64 UR4, c[0x4][0x30] ;  /* 0x01000600ff0477ac */ /* 0x000e260008000a00 */
[----:B------:R-:W2:Y:S01]  /*40a0*/  LDG.E R0, desc[UR36][R16.64] ;  /* 0x0000002410007981 */ /* 0x000ea2000c1e1900 */
[----:B------:R-:W-:Y:S01]  /*40b0*/  VIADD R23, R23, 0x10 ;  /* 0x0000001017177836 */ /* 0x000fe20000000000 */
[----:B------:R-:W1:Y:S01]  /*40c0*/  LDC.64 R8, c[0x4][R8] ;  /* 0x0100000008087b82 */ /* 0x000e620000000a00 */
[----:B------:R-:W-:Y:S01]  /*40d0*/  MOV R6, R2 ;  /* 0x0000000200067202 */ /* 0x000fe20000000f00 */
[----:B------:R-:W-:Y:S02]  /*40e0*/  IMAD.MOV.U32 R7, RZ, RZ, R30 ;  /* 0x000000ffff077224 */ /* 0x000fe400078e001e */
[----:B------:R-:W-:-:S04]  /*40f0*/  ISETP.NE.AND P0, PT, R23, R34, PT ;  /* 0x000000221700720c */ /* 0x000fc80003f05270 */
[----:B------:R-:W-:Y:S01]  /*4100*/  P2R R22, PR, RZ, 0x1 ;  /* 0x00000001ff167803 */ /* 0x000fe20000000000 */
[----:B0-----:R-:W-:Y:S02]  /*4110*/  IMAD.U32 R4, RZ, RZ, UR4 ;  /* 0x00000004ff047e24 */ /* 0x001fe4000f8e00ff */
[----:B------:R-:W-:Y:S01]  /*4120*/  IMAD.U32 R5, RZ, RZ, UR5 ;  /* 0x00000005ff057e24 */ /* 0x000fe2000f8e00ff */
[----:B--2---:R-:W0:Y:S02]  /*4130*/  F2F.F64.F32 R10, R0 ;  /* 0x00000000000a7310 */ /* 0x004e240000201800 */
[----:B01----:R0:W-:Y:S04]  /*4140*/  STL.64 [R1], R10 ;  /* 0x0000000a01007387 */ /* 0x0031e80000100a00 */
[----:B------:R-:W-:-:S07]  /*4150*/  LEPC R20, `(.L_x_96) ;  /* 0x000000001014794e */ /* 0x000fce0000000000 */
[----:B0-----:R-:W-:Y:S05]  /*4160*/  CALL.ABS.NOINC R8 ;  /* 0x0000000008007343 */ /* 0x001fea0003c00000 */
.L_x_96:
[----:B------:R-:W2:Y:S01]  /*4170*/  LDG.E R0, desc[UR36][R16.64+0x4] ;  /* 0x0000042410007981 */ /* 0x000ea2000c1e1900 */
[----:B------:R-:W-:Y:S01]  /*4180*/  MOV R19, 0x0 ;  /* 0x0000000000137802 */ /* 0x000fe20000000f00 */
[----:B------:R-:W0:Y:S01]  /*4190*/  LDCU.64 UR4, c[0x4][0x30] ;  /* 0x01000600ff0477ac */ /* 0x000e220008000a00 */
[----:B------:R-:W-:Y:S01]  /*41a0*/  MOV R6, R2 ;  /* 0x0000000200067202 */ /* 0x000fe20000000f00 */
[----:B------:R-:W-:Y:S01]  /*41b0*/  IMAD.MOV.U32 R7, RZ, RZ, R30 ;  /* 0x000000ffff077224 */ /* 0x000fe200078e001e */
[----:B------:R1:W3:Y:S01]  /*41c0*/  LDC.64 R8, c[0x4][R19] ;  /* 0x0100000013087b82 */ /* 0x0002e20000000a00 */
[----:B0-----:R-:W-:Y:S02]  /*41d0*/  IMAD.U32 R4, RZ, RZ, UR4 ;  /* 0x00000004ff047e24 */ /* 0x001fe4000f8e00ff */
[----:B------:R-:W-:Y:S01]  /*41e0*/  IMAD.U32 R5, RZ, RZ, UR5 ;  /* 0x00000005ff057e24 */ /* 0x000fe2000f8e00ff */
[----:B--2---:R-:W0:Y:S02]  /*41f0*/  F2F.F64.F32 R10, R0 ;  /* 0x00000000000a7310 */ /* 0x004e240000201800 */
[----:B0--3--:R1:W-:Y:S04]  /*4200*/  STL.64 [R1], R10 ;  /* 0x0000000a01007387 */ /* 0x0093e80000100a00 */
[----:B------:R-:W-:-:S07]  /*4210*/  LEPC R20, `(.L_x_97) ;  /* 0x000000001014794e */ /* 0x000fce0000000000 */
[----:B-1----:R-:W-:Y:S05]  /*4220*/  CALL.ABS.NOINC R8 ;  /* 0x0000000008007343 */ /* 0x002fea0003c00000 */
.L_x_97:
[----:B------:R-:W2:Y:S01]  /*4230*/  LDG.E R0, desc[UR36][R16.64+0x8] ;  /* 0x0000082410007981 */ /* 0x000ea2000c1e1900 */
[----:B------:R0:W1:Y:S01]  /*4240*/  LDC.64 R8, c[0x4][R19] ;  /* 0x0100000013087b82 */ /* 0x0000620000000a00 */
[----:B------:R-:W3:Y:S01]  /*4250*/  LDCU.64 UR4, c[0x4][0x30] ;  /* 0x01000600ff0477ac */ /* 0x000ee20008000a00 */
[----:B------:R-:W-:Y:S01]  /*4260*/  MOV R6, R2 ;  /* 0x0000000200067202 */ /* 0x000fe20000000f00 */
[----:B------:R-:W-:Y:S02]  /*4270*/  IMAD.MOV.U32 R7, RZ, RZ, R30 ;  /* 0x000000ffff077224 */ /* 0x000fe400078e001e */
[----:B---3--:R-:W-:Y:S02]  /*4280*/  IMAD.U32 R4, RZ, RZ, UR4 ;  /* 0x00000004ff047e24 */ /* 0x008fe4000f8e00ff */
[----:B------:R-:W-:Y:S01]  /*4290*/  IMAD.U32 R5, RZ, RZ, UR5 ;  /* 0x00000005ff057e24 */ /* 0x000fe2000f8e00ff */
[----:B--2---:R-:W2:Y:S02]  /*42a0*/  F2F.F64.F32 R10, R0 ;  /* 0x00000000000a7310 */ /* 0x004ea40000201800 */
[----:B-12---:R0:W-:Y:S04]  /*42b0*/  STL.64 [R1], R10 ;  /* 0x0000000a01007387 */ /* 0x0061e80000100a00 */
[----:B------:R-:W-:-:S07]  /*42c0*/  LEPC R20, `(.L_x_98) ;  /* 0x000000001014794e */ /* 0x000fce0000000000 */
[----:B0-----:R-:W-:Y:S05]  /*42d0*/  CALL.ABS.NOINC R8 ;  /* 0x0000000008007343 */ /* 0x001fea0003c00000 */
.L_x_98:
        /* <DEDUP_REMOVED lines=11> */
.L_x_99:
        /* <DEDUP_REMOVED lines=11> */
.L_x_100:
        /* <DEDUP_REMOVED lines=11> */
.L_x_101:
        /* <DEDUP_REMOVED lines=11> */
.L_x_102:
        /* <DEDUP_REMOVED lines=11> */
.L_x_103:
        /* <DEDUP_REMOVED lines=11> */
.L_x_104:
        /* <DEDUP_REMOVED lines=11> */
.L_x_105:
        /* <DEDUP_REMOVED lines=11> */
.L_x_106:
        /* <DEDUP_REMOVED lines=11> */
.L_x_107:
        /* <DEDUP_REMOVED lines=11> */
.L_x_108:
        /* <DEDUP_REMOVED lines=11> */
.L_x_109:
        /* <DEDUP_REMOVED lines=11> */
.L_x_110:
        /* <DEDUP_REMOVED lines=11> */
.L_x_111:
[----:B------:R-:W-:-:S13]  /*4bd0*/  ISETP.NE.AND P6, PT, R22, RZ, PT ;  /* 0x000000ff1600720c */ /* 0x000fda0003fc5270 */
[----:B------:R-:W-:Y:S05]  /*4be0*/  @P6 BRA `(.L_x_112) ;  /* 0xfffffff400206947 */ /* 0x000fea000383ffff */
[----:B------:R-:W-:Y:S05]  /*4bf0*/  BSYNC.RECONVERGENT B6 ;  /* 0x0000000000067941 */ /* 0x000fea0003800200 */
.L_x_95:
[----:B------:R-:W-:-:S07]  /*4c00*/  IMAD.MOV.U32 R19, RZ, RZ, R34 ;  /* 0x000000ffff137224 */ /* 0x000fce00078e0022 */
.L_x_94:
        /* <DEDUP_REMOVED lines=12> */
[----:B------:R-:W-:Y:S01]  /*4cd0*/  IMAD.MOV.U32 R7, RZ, RZ, R30 ;  /* 0x000000ffff077224 */ /* 0x000fe200078e001e */
[----:B0-----:R-:W-:Y:S01]  /*4ce0*/  MOV R4, UR4 ;  /* 0x0000000400047c02 */ /* 0x001fe20008000f00 */
[----:B------:R-:W-:Y:S01]  /*4cf0*/  IMAD.U32 R5, RZ, RZ, UR5 ;  /* 0x00000005ff057e24 */ /* 0x000fe2000f8e00ff */
[----:B--2---:R-:W0:Y:S02]  /*4d00*/  F2F.F64.F32 R10, R0 ;  /* 0x00000000000a7310 */ /* 0x004e240000201800 */
[----:B01----:R0:W-:Y:S04]  /*4d10*/  STL.64 [R1], R10 ;  /* 0x0000000a01007387 */ /* 0x0031e80000100a00 */
[----:B------:R-:W-:-:S07]  /*4d20*/  LEPC R20, `(.L_x_114) ;  /* 0x000000001014794e */ /* 0x000fce0000000000 */
[----:B0-----:R-:W-:Y:S05]  /*4d30*/  CALL.ABS.NOINC R8 ;  /* 0x0000000008007343 */ /* 0x001fea0003c00000 */
.L_x_114:
        /* <DEDUP_REMOVED lines=12> */
.L_x_115:
        /* <DEDUP_REMOVED lines=11> */
.L_x_116:
        /* <DEDUP_REMOVED lines=11> */
.L_x_117:
        /* <DEDUP_REMOVED lines=11> */
.L_x_118:
        /* <DEDUP_REMOVED lines=11> */
.L_x_119:
        /* <DEDUP_REMOVED lines=11> */
.L_x_120:
[----:B------:R-:W2:Y:S01]  /*5170*/  LDG.E R16, desc[UR36][R16.64+0x1c] ;  /* 0x00001c2410107981 */ /* 0x000ea2000c1e1900 */
[----:B------:R-:W0:Y:S01]  /*5180*/  LDC.64 R22, c[0x4][R22] ;  /* 0x0100000016167b82 */ /* 0x000e220000000a00 */
[----:B------:R-:W1:Y:S01]  /*5190*/  LDCU.64 UR4, c[0x4][0x30] ;  /* 0x01000600ff0477ac */ /* 0x000e620008000a00 */
[----:B------:R-:W-:Y:S02]  /*51a0*/  IMAD.MOV.U32 R6, RZ, RZ, R2 ;  /* 0x000000ffff067224 */ /* 0x000fe400078e0002 */
[----:B------:R-:W-:Y:S01]  /*51b0*/  IMAD.MOV.U32 R7, RZ, RZ, R30 ;  /* 0x000000ffff077224 */ /* 0x000fe200078e001e */
[----:B-1----:R-:W-:Y:S01]  /*51c0*/  MOV R4, UR4 ;  /* 0x0000000400047c02 */ /* 0x002fe20008000f00 */
[----:B------:R-:W-:Y:S01]  /*51d0*/  IMAD.U32 R5, RZ, RZ, UR5 ;  /* 0x00000005ff057e24 */ /* 0x000fe2000f8e00ff */
[----:B--2---:R-:W1:Y:S02]  /*51e0*/  F2F.F64.F32 R8, R16 ;  /* 0x0000001000087310 */ /* 0x004e640000201800 */
[----:B01----:R1:W-:Y:S04]  /*51f0*/  STL.64 [R1], R8 ;  /* 0x0000000801007387 */ /* 0x0033e80000100a00 */
[----:B------:R-:W-:-:S07]  /*5200*/  LEPC R20, `(.L_x_121) ;  /* 0x000000001014794e */ /* 0x000fce0000000000 */
[----:B-1----:R-:W-:Y:S05]  /*5210*/  CALL.ABS.NOINC R22 ;  /* 0x0000000016007343 */ /* 0x002fea0003c00000 */
.L_x_121:
[----:B------:R-:W-:-:S07]  /*5220*/  IADD3 R19, PT, PT, R19, 0x8, RZ ;  /* 0x0000000813137810 */ /* 0x000fce0007ffe0ff */
.L_x_113:
        /* <DEDUP_REMOVED lines=10> */
[----:B------:R-:W-:Y:S01]  /*52d0*/  MOV R6, R2 ;  /* 0x0000000200067202 */ /* 0x000fe20000000f00 */
[----:B------:R-:W1:Y:S01]  /*52e0*/  LDC.64 R8, c[0x4][R8] ;  /* 0x0100000008087b82 */ /* 0x000e620000000a00 */
[----:B------:R-:W-:Y:S02]  /*52f0*/  IMAD.MOV.U32 R7, RZ, RZ, R30 ;  /* 0x000000ffff077224 */ /* 0x000fe400078e001e */
[----:B0-----:R-:W-:-:S02]  /*5300*/  IMAD.U32 R4, RZ, RZ, UR4 ;  /* 0x00000004ff047e24 */ /* 0x001fc4000f8e00ff */
[----:B------:R-:W-:Y:S01]  /*5310*/  IMAD.U32 R5, RZ, RZ, UR5 ;  /* 0x00000005ff057e24 */ /* 0x000fe2000f8e00ff */
[----:B--2---:R-:W0:Y:S02]  /*5320*/  F2F.F64.F32 R10, R0 ;  /* 0x00000000000a7310 */ /* 0x004e240000201800 */
[----:B01----:R0:W-:Y:S04]  /*5330*/  STL.64 [R1], R10 ;  /* 0x0000000a01007387 */ /* 0x0031e80000100a00 */
[----:B------:R-:W-:-:S07]  /*5340*/  LEPC R20, `(.L_x_123) ;  /* 0x000000001014794e */ /* 0x000fce0000000000 */
[----:B0-----:R-:W-:Y:S05]  /*5350*/  CALL.ABS.NOINC R8 ;  /* 0x0000000008007343 */ /* 0x001fea0003c00000 */
.L_x_123:
        /* <DEDUP_REMOVED lines=12> */
.L_x_124:
        /* <DEDUP_REMOVED lines=11> */
.L_x_125:
        /* <DEDUP_REMOVED lines=11> */
.L_x_126:
[----:B------:R-:W-:-:S07]  /*5580*/  VIADD R19, R19, 0x4 ;  /* 0x0000000413137836 */ /* 0x000fce0000000000 */
.L_x_122:
        /* <DEDUP_REMOVED lines=9> */
[----:B------:R-:W-:Y:S02]  /*5620*/  IMAD.MOV.U32 R6, RZ, RZ, R2 ;  /* 0x000000ffff067224 */ /* 0x000fe400078e0002 */
[----:B------:R-:W-:-:S02]  /*5630*/  IMAD.MOV.U32 R7, RZ, RZ, R30 ;  /* 0x000000ffff077224 */ /* 0x000fc400078e001e */
[----:B0-----:R-:W-:Y:S01]  /*5640*/  IMAD.U32 R4, RZ, RZ, UR4 ;  /* 0x00000004ff047e24 */ /* 0x001fe2000f8e00ff */
[----:B------:R-:W-:Y:S01]  /*5650*/  MOV R5, UR5 ;  /* 0x0000000500057c02 */ /* 0x000fe20008000f00 */
[----:B--2---:R0:W2:Y:S02]  /*5660*/  F2F.F64.F32 R10, R0 ;  /* 0x00000000000a7310 */ /* 0x0040a40000201800 */
[----:B0-----:R-:W-:Y:S01]  /*5670*/  P2R R0, PR, RZ, 0x1 ;  /* 0x00000001ff007803 */ /* 0x001fe20000000000 */
[----:B-12---:R0:W-:Y:S06]  /*5680*/  STL.64 [R1], R10 ;  /* 0x0000000a01007387 */ /* 0x0061ec0000100a00 */
[----:B------:R-:W-:-:S07]  /*5690*/  LEPC R20, `(.L_x_127) ;  /* 0x000000001014794e */ /* 0x000fce0000000000 */
[----:B0-----:R-:W-:Y:S05]  /*56a0*/  CALL.ABS.NOINC R8 ;  /* 0x0000000008007343 */ /* 0x001fea0003c00000 */
.L_x_127:
[----:B------:R-:W-:-:S13]  /*56b0*/  ISETP.NE.AND P6, PT, R22, 0x1, PT ;  /* 0x000000011600780c */ /* 0x000fda0003fc5270 */
[----:B------:R-:W-:Y:S05]  /*56c0*/  @!P6 BRA `(.L_x_93) ;  /* 0x00000000007ce947 */ /* 0x000fea0003800000 */
[----:B------:R-:W2:Y:S01]  /*56d0*/  LDG.E R0, desc[UR36][R16.64+0x4] ;  /* 0x0000042410007981 */ /* 0x000ea2000c1e1900 */
[----:B------:R-:W0:Y:S01]  /*56e0*/  LDCU UR4, c[0x0][0x2f8] ;  /* 0x00005f00ff0477ac */ /* 0x000e220008000800 */
[----:B------:R-:W-:Y:S01]  /*56f0*/  MOV R18, 0x0 ;  /* 0x0000000000127802 */ /* 0x000fe20000000f00 */
[----:B------:R-:W-:Y:S01]  /*5700*/  IMAD.MOV.U32 R6, RZ, RZ, R2 ;  /* 0x000000ffff067224 */ /* 0x000fe200078e0002 */
[----:B------:R-:W-:Y:S01]  /*5710*/  ISETP.NE.AND P0, PT, R22, 0x2, PT ;  /* 0x000000021600780c */ /* 0x000fe20003f05270 */
[----:B------:R-:W-:Y:S01]  /*5720*/  IMAD.MOV.U32 R7, RZ, RZ, R30 ;  /* 0x000000ffff077224 */ /* 0x000fe200078e001e */
[----:B------:R1:W3:Y:S01]  /*5730*/  LDC.64 R8, c[0x4][R18] ;  /* 0x0100000012087b82 */ /* 0x0002e20000000a00 */
[----:B0-----:R-:W-:Y:S01]  /*5740*/  VIADD R3, R2, -UR4 ;  /* 0x8000000402037c36 */ /* 0x001fe20008000000 */
[----:B------:R-:W0:Y:S02]  /*5750*/  LDCU.64 UR4, c[0x4][0x30] ;  /* 0x01000600ff0477ac */ /* 0x000e240008000a00 */
[----:B0-----:R-:W-:Y:S01]  /*5760*/  MOV R4, UR4 ;  /* 0x0000000400047c02 */ /* 0x001fe20008000f00 */
[----:B------:R-:W-:Y:S01]  /*5770*/  IMAD.U32 R5, RZ, RZ, UR5 ;  /* 0x00000005ff057e24 */ /* 0x000fe2000f8e00ff */
[----:B--2---:R0:W2:Y:S02]  /*5780*/  F2F.F64.F32 R10, R0 ;  /* 0x00000000000a7310 */ /* 0x0040a40000201800 */
[----:B0-----:R-:W-:Y:S01]  /*5790*/  P2R R0, PR, RZ, 0x1 ;  /* 0x00000001ff007803 */ /* 0x001fe20000000000 */
[----:B--23--:R1:W-:Y:S06]  /*57a0*/  STL.64 [R3], R10 ;  /* 0x0000000a03007387 */ /* 0x00c3ec0000100a00 */
[----:B------:R-:W-:-:S07]  /*57b0*/  LEPC R20, `(.L_x_128) ;  /* 0x000000001014794e */ /* 0x000fce0000000000 */
[----:B-1----:R-:W-:Y:S05]  /*57c0*/  CALL.ABS.NOINC R8 ;  /* 0x0000000008007343 */ /* 0x002fea0003c00000 */
.L_x_128:
[----:B------:R-:W-:-:S13]  /*57d0*/  ISETP.NE.AND P6, PT, R22, 0x2, PT ;  /* 0x000000021600780c */ /* 0x000fda0003fc5270 */
[----:B------:R-:W-:Y:S05]  /*57e0*/  @!P6 BRA `(.L_x_93) ;  /* 0x000000000034e947 */ /* 0x000fea0003800000 */
[----:B------:R-:W2:Y:S01]  /*57f0*/  LDG.E R16, desc[UR36][R16.64+0x8] ;  /* 0x0000082410107981 */ /* 0x000ea2000c1e1900 */
[----:B------:R-:W0:Y:S01]  /*5800*/  LDCU UR4, c[0x0][0x2f8] ;  /* 0x00005f00ff0477ac */ /* 0x000e220008000800 */
[----:B------:R-:W1:Y:S01]  /*5810*/  LDC.64 R18, c[0x4][R18] ;  /* 0x0100000012127b82 */ /* 0x000e620000000a00 */
[----:B------:R-:W-:Y:S01]  /*5820*/  IMAD.MOV.U32 R6, RZ, RZ, R2 ;  /* 0x000000ffff067224 */ /* 0x000fe200078e0002 */
[----:B------:R-:W-:Y:S02]  /*5830*/  MOV R7, R30 ;  /* 0x0000001e00077202 */ /* 0x000fe40000000f00 */
[----:B0-----:R-:W-:Y:S01]  /*5840*/  IADD3 R3, PT, PT, R2, -UR4, RZ ;  /* 0x8000000402037c10 */ /* 0x001fe2000fffe0ff */
[----:B------:R-:W0:Y:S02]  /*5850*/  LDCU.64 UR4, c[0x4][0x30] ;  /* 0x01000600ff0477ac */ /* 0x000e240008000a00 */
[----:B0-----:R-:W-:Y:S02]  /*5860*/  IMAD.U32 R4, RZ, RZ, UR4 ;  /* 0x00000004ff047e24 */ /* 0x001fe4000f8e00ff */
[----:B------:R-:W-:Y:S01]  /*5870*/  IMAD.U32 R5, RZ, RZ, UR5 ;  /* 0x00000005ff057e24 */ /* 0x000fe2000f8e00ff */
[----:B--2---:R-:W0:Y:S02]  /*5880*/  F2F.F64.F32 R8, R16 ;  /* 0x0000001000087310 */ /* 0x004e240000201800 */
[----:B01----:R0:W-:Y:S04]  /*5890*/  STL.64 [R3], R8 ;  /* 0x0000000803007387 */ /* 0x0031e80000100a00 */
[----:B------:R-:W-:-:S07]  /*58a0*/  LEPC R20, `(.L_x_93) ;  /* 0x000000001014794e */ /* 0x000fce0000000000 */
[----:B0-----:R-:W-:Y:S05]  /*58b0*/  CALL.ABS.NOINC R18 ;  /* 0x0000000012007343 */ /* 0x001fea0003c00000 */
.L_x_93:
        /* <DEDUP_REMOVED lines=8> */
.L_x_90:
[----:B------:R-:W-:Y:S05]  /*5940*/  BSYNC.RECONVERGENT B7 ;  /* 0x0000000000077941 */ /* 0x000fea0003800200 */
.L_x_89:
[----:B------:R-:W0:Y:S01]  /*5950*/  LDC R17, c[0x0][0x390] ;  /* 0x0000e400ff117b82 */ /* 0x000e220000000800 */
[----:B------:R-:W-:Y:S01]  /*5960*/  BSSY B0, `(.L_x_129) ;  /* 0x0000054000007945 */ /* 0x000fe20003800000 */
[----:B0-----:R-:W-:-:S13]  /*5970*/  ISETP.GE.AND P0, PT, R40, R17, PT ;  /* 0x000000112800720c */ /* 0x001fda0003f06270 */
[----:B------:R-:W-:Y:S05]  /*5980*/  @P0 BRA `(.L_x_130) ;  /* 0x0000000400440947 */ /* 0x000fea0003800000 */
[----:B------:R-:W-:Y:S01]  /*5990*/  VIADD R0, R31, 0x1 ;  /* 0x000000011f007836 */ /* 0x000fe20000000000 */
[----:B------:R-:W-:Y:S01]  /*59a0*/  BSSY.RECONVERGENT B1, `(.L_x_131) ;  /* 0x0000025000017945 */ /* 0x000fe20003800200 */
[----:B------:R-:W-:-:S03]  /*59b0*/  MOV R10, R40 ;  /* 0x00000028000a7202 */ /* 0x000fc60000000f00 */
[----:B------:R-:W-:-:S13]  /*59c0*/  LOP3.LUT P0, R0, R0, 0x3, RZ, 0xc0, !PT ;  /* 0x0000000300007812 */ /* 0x000fda000780c0ff */
[----:B------:R-:W-:Y:S05]  /*59d0*/  @!P0 BRA `(.L_x_132) ;  /* 0x0000000000848947 */ /* 0x000fea0003800000 */
[----:B------:R-:W-:-:S05]  /*59e0*/  IMAD.WIDE.U32 R4, R40, 0x4, R50 ;  /* 0x0000000428047825 */ /* 0x000fca00078e0032 */
[----:B------:R-:W2:Y:S01]  /*59f0*/  LDG.E R3, desc[UR36][R4.64] ;  /* 0x0000002404037981 */ /* 0x000ea2000c1e1900 */
[----:B------:R-:W-:Y:S01]  /*5a00*/  IMAD.MOV.U32 R9, RZ, RZ, 0x1 ;  /* 0x00000001ff097424 */ /* 0x000fe200078e00ff */
[----:B------:R-:W-:-:S05]  /*5a10*/  IADD3 R8, PT, PT, R40, R29, RZ ;  /* 0x0000001d28087210 */ /* 0x000fca0007ffe0ff */
[----:B------:R-:W-:Y:S01]  /*5a20*/  IMAD.MOV.U32 R10, RZ, RZ, R8 ;  /* 0x000000ffff0a7224 */ /* 0x000fe200078e0008 */
[----:B--2---:R-:W-:-:S05]  /*5a30*/  SHF.R.S32.HI R3, RZ, R32, R3 ;  /* 0x00000020ff037219 */ /* 0x004fca0000011403 */
[----:B------:R-:W-:-:S05]  /*5a40*/  IMAD.SHL.U32 R3, R3, 0x4, RZ ;  /* 0x0000000403037824 */ /* 0x000fca00078e00ff */
[----:B------:R-:W-:-:S04]  /*5a50*/  LOP3.LUT R3, R3, 0xc, RZ, 0xc0, !PT ;  /* 0x0000000c03037812 */ /* 0x000fc800078ec0ff */
[----:B------:R-:W-:-:S05]  /*5a60*/  IADD3 R6, P0, PT, R48, R3, RZ ;  /* 0x0000000330067210 */ /* 0x000fca0007f1e0ff */
[----:B------:R-:W-:Y:S01]  /*5a70*/  IMAD.X R7, RZ, RZ, R49, P0 ;  /* 0x000000ffff077224 */ /* 0x000fe200000e0631 */
[----:B------:R-:W-:-:S04]  /*5a80*/  ISETP.NE.AND P0, PT, R0, 0x1, PT ;  /* 0x000000010000780c */ /* 0x000fc80003f05270 */
[----:B------:R0:W-:Y:S09]  /*5a90*/  REDG.E.ADD.STRONG.GPU desc[UR36][R6.64], R9 ;  /* 0x000000090600798e */ /* 0x0001f2000c12e124 */
[----:B------:R-:W-:Y:S05]  /*5aa0*/  @!P0 BRA `(.L_x_132) ;  /* 0x0000000000508947 */ /* 0x000fea0003800000 */
[----:B------:R-:W-:-:S05]  /*5ab0*/  IMAD.WIDE R4, R29, 0x4, R4 ;  /* 0x000000041d047825 */ /* 0x000fca00078e0204 */
[----:B------:R-:W2:Y:S01]  /*5ac0*/  LDG.E R3, desc[UR36][R4.64] ;  /* 0x0000002404037981 */ /* 0x000ea2000c1e1900 */
[----:B------:R-:W-:Y:S02]  /*5ad0*/  IADD3 R10, PT, PT, R8, R29, RZ ;  /* 0x0000001d080a7210 */ /* 0x000fe40007ffe0ff */
[----:B--2---:R-:W-:-:S05]  /*5ae0*/  SHF.R.S32.HI R3, RZ, R32, R3 ;  /* 0x00000020ff037219 */ /* 0x004fca0000011403 */
[----:B------:R-:W-:-:S05]  /*5af0*/  IMAD.SHL.U32 R3, R3, 0x4, RZ ;  /* 0x0000000403037824 */ /* 0x000fca00078e00ff */
[----:B------:R-:W-:-:S04]  /*5b00*/  LOP3.LUT R3, R3, 0xc, RZ, 0xc0, !PT ;  /* 0x0000000c03037812 */ /* 0x000fc800078ec0ff */
[----:B0-----:R-:W-:-:S05]  /*5b10*/  IADD3 R6, P0, PT, R48, R3, RZ ;  /* 0x0000000330067210 */ /* 0x001fca0007f1e0ff */
[----:B------:R-:W-:Y:S01]  /*5b20*/  IMAD.X R7, RZ, RZ, R49, P0 ;  /* 0x000000ffff077224 */ /* 0x000fe200000e0631 */
[----:B------:R-:W-:-:S04]  /*5b30*/  ISETP.NE.AND P0, PT, R0, 0x2, PT ;  /* 0x000000020000780c */ /* 0x000fc80003f05270 */
[----:B------:R1:W-:Y:S09]  /*5b40*/  REDG.E.ADD.STRONG.GPU desc[UR36][R6.64], R9 ;  /* 0x000000090600798e */ /* 0x0003f2000c12e124 */
[----:B------:R-:W-:Y:S05]  /*5b50*/  @!P0 BRA `(.L_x_132) ;  /* 0x0000000000248947 */ /* 0x000fea0003800000 */
[----:B------:R-:W-:-:S06]  /*5b60*/  IMAD.WIDE R4, R29, 0x4, R4 ;  /* 0x000000041d047825 */ /* 0x000fcc00078e0204 */
[----:B------:R-:W2:Y:S02]  /*5b70*/  LDG.E R5, desc[UR36][R4.64] ;  /* 0x0000002404057981 */ /* 0x000ea4000c1e1900 */
[----:B--2---:R-:W-:-:S05]  /*5b80*/  SHF.R.S32.HI R0, RZ, R32, R5 ;  /* 0x00000020ff007219 */ /* 0x004fca0000011405 */
[----:B------:R-:W-:-:S05]  /*5b90*/  IMAD.SHL.U32 R0, R0, 0x4, RZ ;  /* 0x0000000400007824 */ /* 0x000fca00078e00ff */
[----:B-1----:R-:W-:-:S04]  /*5ba0*/  LOP3.LUT R7, R0, 0xc, RZ, 0xc0, !PT ;  /* 0x0000000c00077812 */ /* 0x002fc800078ec0ff */
[----:B------:R-:W-:-:S05]  /*5bb0*/  IADD3 R6, P0, PT, R48, R7, RZ ;  /* 0x0000000730067210 */ /* 0x000fca0007f1e0ff */
[----:B------:R-:W-:-:S05]  /*5bc0*/  IMAD.X R7, RZ, RZ, R49, P0 ;  /* 0x000000ffff077224 */ /* 0x000fca00000e0631 */
[----:B------:R2:W-:Y:S01]  /*5bd0*/  REDG.E.ADD.STRONG.GPU desc[UR36][R6.64], R9 ;  /* 0x000000090600798e */ /* 0x0005e2000c12e124 */
[----:B------:R-:W-:-:S07]  /*5be0*/  IADD3 R10, PT, PT, R29, R8, R29 ;  /* 0x000000081d0a7210 */ /* 0x000fce0007ffe01d */
.L_x_132:
[----:B------:R-:W-:Y:S05]  /*5bf0*/  BSYNC.RECONVERGENT B1 ;  /* 0x0000000000017941 */ /* 0x000fea0003800200 */
.L_x_131:
[----:B------:R-:W-:-:S13]  /*5c00*/  ISETP.GE.U32.AND P0, PT, R31, 0x3, PT ;  /* 0x000000031f00780c */ /* 0x000fda0003f06070 */
[----:B------:R-:W-:Y:S05]  /*5c10*/  @!P0 BRA `(.L_x_130) ;  /* 0x0000000000a08947 */ /* 0x000fea0003800000 */
.L_x_133:
[----:B---3--:R-:W-:-:S06]  /*5c20*/  IMAD.WIDE.U32 R4, R10, 0x4, R50 ;  /* 0x000000040a047825 */ /* 0x008fcc00078e0032 */
[----:B------:R-:W3:Y:S01]  /*5c30*/  LDG.E R5, desc[UR36][R4.64] ;  /* 0x0000002404057981 */ /* 0x000ee2000c1e1900 */
[----:B------:R-:W-:Y:S01]  /*5c40*/  IADD3 R3, PT, PT, R29, R10, RZ ;  /* 0x0000000a1d037210 */ /* 0x000fe20007ffe0ff */
[----:B------:R-:W-:Y:S05]  /*5c50*/  YIELD ;  /* 0x0000000000007946 */ /* 0x000fea0003800000 */
[----:B012---:R-:W-:Y:S01]  /*5c60*/  IMAD.WIDE.U32 R6, R3, 0x4, R50 ;  /* 0x0000000403067825 */ /* 0x007fe200078e0032 */
[----:B---3--:R-:W-:-:S05]  /*5c70*/  SHF.R.S32.HI R0, RZ, R32, R5 ;  /* 0x00000020ff007219 */ /* 0x008fca0000011405 */
[----:B------:R-:W-:-:S05]  /*5c80*/  IMAD.SHL.U32 R0, R0, 0x4, RZ ;  /* 0x0000000400007824 */ /* 0x000fca00078e00ff */
[----:B------:R-:W-:Y:S01]  /*5c90*/  LOP3.LUT R9, R0, 0xc, RZ, 0xc0, !PT ;  /* 0x0000000c00097812 */ /* 0x000fe200078ec0ff */
[----:B------:R-:W-:-:S03]  /*5ca0*/  IMAD.MOV.U32 R0, RZ, RZ, 0x1 ;  /* 0x00000001ff007424 */ /* 0x000fc600078e00ff */
[----:B------:R-:W-:-:S05]  /*5cb0*/  IADD3 R8, P0, PT, R48, R9, RZ ;  /* 0x0000000930087210 */ /* 0x000fca0007f1e0ff */
[----:B------:R-:W-:-:S05]  /*5cc0*/  IMAD.X R9, RZ, RZ, R49, P0 ;  /* 0x000000ffff097224 */ /* 0x000fca00000e0631 */
[----:B------:R0:W-:Y:S04]  /*5cd0*/  REDG.E.ADD.STRONG.GPU desc[UR36][R8.64], R0 ;  /* 0x000000000800798e */ /* 0x0001e8000c12e124 */
[----:B------:R-:W2:Y:S01]  /*5ce0*/  LDG.E R7, desc[UR36][R6.64] ;  /* 0x0000002406077981 */ /* 0x000ea2000c1e1900 */
[----:B------:R-:W-:Y:S02]  /*5cf0*/  IADD3 R3, PT, PT, R3, R29, RZ ;  /* 0x0000001d03037210 */ /* 0x000fe40007ffe0ff */
[----:B--2---:R-:W-:-:S05]  /*5d00*/  SHF.R.S32.HI R4, RZ, R32, R7 ;  /* 0x00000020ff047219 */ /* 0x004fca0000011407 */
[----:B------:R-:W-:-:S05]  /*5d10*/  IMAD.SHL.U32 R4, R4, 0x4, RZ ;  /* 0x0000000404047824 */ /* 0x000fca00078e00ff */
[----:B------:R-:W-:Y:S01]  /*5d20*/  LOP3.LUT R11, R4, 0xc, RZ, 0xc0, !PT ;  /* 0x0000000c040b7812 */ /* 0x000fe200078ec0ff */
[----:B------:R-:W-:-:S03]  /*5d30*/  IMAD.WIDE.U32 R4, R3, 0x4, R50 ;  /* 0x0000000403047825 */ /* 0x000fc600078e0032 */
[----:B------:R-:W-:-:S05]  /*5d40*/  IADD3 R10, P0, PT, R48, R11, RZ ;  /* 0x0000000b300a7210 */ /* 0x000fca0007f1e0ff */
[----:B------:R-:W-:-:S05]  /*5d50*/  IMAD.X R11, RZ, RZ, R49, P0 ;  /* 0x000000ffff0b7224 */ /* 0x000fca00000e0631 */
[----:B------:R1:W-:Y:S04]  /*5d60*/  REDG.E.ADD.STRONG.GPU desc[UR36][R10.64], R0 ;  /* 0x000000000a00798e */ /* 0x0003e8000c12e124 */
[----:B------:R-:W0:Y:S01]  /*5d70*/  LDG.E R5, desc[UR36][R4.64] ;  /* 0x0000002404057981 */ /* 0x000e22000c1e1900 */
[----:B------:R-:W-:-:S04]  /*5d80*/  IMAD.IADD R3, R3, 0x1, R29 ;  /* 0x0000000103037824 */ /* 0x000fc800078e021d */
[----:B------:R-:W-:Y:S01]  /*5d90*/  IMAD.WIDE.U32 R6, R3, 0x4, R50 ;  /* 0x0000000403067825 */ /* 0x000fe200078e0032 */
[----:B0-----:R-:W-:-:S05]  /*5da0*/  SHF.R.S32.HI R8, RZ, R32, R5 ;  /* 0x00000020ff087219 */ /* 0x001fca0000011405 */
[----:B------:R-:W-:-:S05]  /*5db0*/  IMAD.SHL.U32 R8, R8, 0x4, RZ ;  /* 0x0000000408087824 */ /* 0x000fca00078e00ff */
[----:B------:R-:W-:-:S04]  /*5dc0*/  LOP3.LUT R9, R8, 0xc, RZ, 0xc0, !PT ;  /* 0x0000000c08097812 */ /* 0x000fc800078ec0ff */
[----:B------:R-:W-:-:S04]  /*5dd0*/  IADD3 R8, P0, PT, R48, R9, RZ ;  /* 0x0000000930087210 */ /* 0x000fc80007f1e0ff */
[----:B------:R-:W-:-:S05]  /*5de0*/  IADD3.X R9, PT, PT, RZ, R49, RZ, P0, !PT ;  /* 0x00000031ff097210 */ /* 0x000fca00007fe4ff */
[----:B------:R3:W-:Y:S04]  /*5df0*/  REDG.E.ADD.STRONG.GPU desc[UR36][R8.64], R0 ;  /* 0x000000000800798e */ /* 0x0007e8000c12e124 */
[----:B------:R-:W1:Y:S02]  /*5e00*/  LDG.E R7, desc[UR36][R6.64] ;  /* 0x0000002406077981 */ /* 0x000e64000c1e1900 */
[----:B-1----:R-:W-:-:S05]  /*5e10*/  SHF.R.S32.HI R10, RZ, R32, R7 ;  /* 0x00000020ff0a7219 */ /* 0x002fca0000011407 */
[----:B------:R-:W-:-:S05]  /*5e20*/  IMAD.SHL.U32 R10, R10, 0x4, RZ ;  /* 0x000000040a0a7824 */ /* 0x000fca00078e00ff */
[----:B------:R-:W-:Y:S01]  /*5e30*/  LOP3.LUT R5, R10, 0xc, RZ, 0xc0, !PT ;  /* 0x0000000c0a057812 */ /* 0x000fe200078ec0ff */
[----:B------:R-:W-:-:S03]  /*5e40*/  IMAD.IADD R10, R3, 0x1, R29 ;  /* 0x00000001030a7824 */ /* 0x000fc600078e021d */
[----:B------:R-:W-:-:S05]  /*5e50*/  IADD3 R4, P0, PT, R48, R5, RZ ;  /* 0x0000000530047210 */ /* 0x000fca0007f1e0ff */
[----:B------:R-:W-:Y:S01]  /*5e60*/  IMAD.X R5, RZ, RZ, R49, P0 ;  /* 0x000000ffff057224 */ /* 0x000fe200000e0631 */
[----:B------:R-:W-:-:S04]  /*5e70*/  ISETP.GE.AND P0, PT, R10, R17, PT ;  /* 0x000000110a00720c */ /* 0x000fc80003f06270 */
[----:B------:R3:W-:Y:S09]  /*5e80*/  REDG.E.ADD.STRONG.GPU desc[UR36][R4.64], R0 ;  /* 0x000000000400798e */ /* 0x0007f2000c12e124 */
[----:B------:R-:W-:Y:S05]  /*5e90*/  @!P0 BRA `(.L_x_133) ;  /* 0xfffffffc00608947 */ /* 0x000fea000383ffff */
.L_x_130:
[----:B------:R-:W-:Y:S05]  /*5ea0*/  BSYNC B0 ;  /* 0x0000000000007941 */ /* 0x000fea0003800000 */
.L_x_129:
[----:B------:R-:W-:Y:S01]  /*5eb0*/  ISETP.NE.AND P0, PT, R40, RZ, PT ;  /* 0x000000ff2800720c */ /* 0x000fe20003f05270 */
[----:B------:R-:W-:-:S12]  /*5ec0*/  BSSY.RECONVERGENT B7, `(.L_x_134) ;  /* 0x00001ec000077945 */ /* 0x000fd80003800200 */
[----:B------:R-:W-:Y:S05]  /*5ed0*/  @P0 BRA `(.L_x_135) ;  /* 0x0000001c00a80947 */ /* 0x000fea0003800000 */
[----:B------:R-:W-:Y:S01]  /*5ee0*/  MOV R16, 0x0 ;  /* 0x0000000000107802 */ /* 0x000fe20000000f00 */
[----:B------:R4:W-:Y:S01]  /*5ef0*/  STL [R1+0x20], R32 ;  /* 0x0000202001007387 */ /* 0x0009e20000100800 */
[----:B------:R-:W5:Y:S01]  /*5f00*/  LDCU.64 UR4, c[0x4][0x58] ;  /* 0x01000b00ff0477ac */ /* 0x000f620008000a00 */
[----:B012---:R-:W-:Y:S01]  /*5f10*/  IADD3 R6, P0, PT, R2, 0x20, RZ ;  /* 0x0000002002067810 */ /* 0x007fe20007f1e0ff */
[----:B---3--:R4:W0:Y:S01]  /*5f20*/  LDC.64 R8, c[0x4][R16] ;  /* 0x0100000010087b82 */ /* 0x0088220000000a00 */
[----:B------:R-:W-:-:S03]  /*5f30*/  ISETP.GE.AND P1, PT, R17, 0x1, PT ;  /* 0x000000011100780c */ /* 0x000fc60003f26270 */
[----:B------:R-:W-:Y:S01]  /*5f40*/  IMAD.X R7, RZ, RZ, R30, P0 ;  /* 0x000000ffff077224 */ /* 0x000fe200000e061e */
[----:B------:R-:W-:Y:S02]  /*5f50*/  P2R R0, PR, RZ, 0x2 ;  /* 0x00000002ff007803 */ /* 0x000fe40000000000 */
[----:B-----5:R-:W-:Y:S01]  /*5f60*/  MOV R4, UR4 ;  /* 0x0000000400047c02 */ /* 0x020fe20008000f00 */
[----:B----4-:R-:W-:-:S07]  /*5f70*/  IMAD.U32 R5, RZ, RZ, UR5 ;  /* 0x00000005ff057e24 */ /* 0x010fce000f8e00ff */
[----:B------:R-:W-:-:S07]  /*5f80*/  LEPC R20, `(.L_x_136) ;  /* 0x000000001014794e */ /* 0x000fce0000000000 */
[----:B0-----:R-:W-:Y:S05]  /*5f90*/  CALL.ABS.NOINC R8 ;  /* 0x0000000008007343 */ /* 0x001fea0003c00000 */
.L_x_136:
[----:B------:R0:W1:Y:S01]  /*5fa0*/  LDC.64 R8, c[0x4][R16] ;  /* 0x0100000010087b82 */ /* 0x0000620000000a00 */
[----:B------:R-:W2:Y:S01]  /*5fb0*/  LDCU.64 UR4, c[0x4][0x8] ;  /* 0x01000100ff0477ac */ /* 0x000ea20008000a00 */
[----:B------:R-:W-:Y:S01]  /*5fc0*/  CS2R R6, SRZ ;  /* 0x0000000000067805 */ /* 0x000fe2000001ff00 */
[----:B--2---:R-:W-:Y:S01]  /*5fd0*/  IMAD.U32 R4, RZ, RZ, UR4 ;  /* 0x00000004ff047e24 */ /* 0x004fe2000f8e00ff */
[----:B0-----:R-:W-:-:S07]  /*5fe0*/  MOV R5, UR5 ;  /* 0x0000000500057c02 */ /* 0x001fce0008000f00 */
[----:B------:R-:W-:-:S07]  /*5ff0*/  LEPC R20, `(.L_x_137) ;  /* 0x000000001014794e */ /* 0x000fce0000000000 */
[----:B-1----:R-:W-:Y:S05]  /*6000*/  CALL.ABS.NOINC R8 ;  /* 0x0000000008007343 */ /* 0x002fea0003c00000 */
.L_x_137:
[----:B------:R-:W2:Y:S01]  /*6010*/  LDG.E R0, desc[UR36][R48.64] ;  /* 0x0000002430007981 */ /* 0x000ea2000c1e1900 */
[----:B------:R0:W1:Y:S01]  /*6020*/  LDC.64 R8, c[0x4][R16] ;  /* 0x0100000010087b82 */ /* 0x0000620000000a00 */
[----:B------:R-:W3:Y:S01]  /*6030*/  LDCU.64 UR4, c[0x4][0x10] ;  /* 0x01000200ff0477ac */ /* 0x000ee20008000a00 */
[----:B------:R-:W-:Y:S01]  /*6040*/  IMAD.MOV.U32 R6, RZ, RZ, R2 ;  /* 0x000000ffff067224 */ /* 0x000fe200078e0002 */
[----:B------:R-:W-:Y:S01]  /*6050*/  MOV R7, R30 ;  /* 0x0000001e00077202 */ /* 0x000fe20000000f00 */
[----:B---3--:R-:W-:Y:S02]  /*6060*/  IMAD.U32 R4, RZ, RZ, UR4 ;  /* 0x00000004ff047e24 */ /* 0x008fe4000f8e00ff */
[----:B------:R-:W-:Y:S01]  /*6070*/  IMAD.U32 R5, RZ, RZ, UR5 ;  /* 0x00000005ff057e24 */ /* 0x000fe2000f8e00ff */
[----:B-12---:R0:W-:Y:S06]  /*6080*/  STL [R1], R0 ;  /* 0x0000000001007387 */ /* 0x0061ec0000100800 */
[----:B------:R-:W-:-:S07]  /*6090*/  LEPC R20, `(.L_x_138) ;  /* 0x000000001014794e */ /* 0x000fce0000000000 */
[----:B0-----:R-:W-:Y:S05]  /*60a0*/  CALL.ABS.NOINC R8 ;  /* 0x0000000008007343 */ /* 0x001fea0003c00000 */
.L_x_138:
        /* <DEDUP_REMOVED lines=10> */
.L_x_139:
        /* <DEDUP_REMOVED lines=10> */
.L_x_140:
        /* <DEDUP_REMOVED lines=10> */
.L_x_141:
[----:B------:R0:W1:Y:S01]  /*6290*/  LDC.64 R8, c[0x4][R16] ;  /* 0x0100000010087b82 */ /* 0x0000620000000a00 */
[----:B------:R-:W2:Y:S01]  /*62a0*/  LDCU.64 UR4, c[0x4][0x8] ;  /* 0x01000100ff0477ac */ /* 0x000ea20008000a00 */
[----:B------:R-:W-:Y:S01]  /*62b0*/  CS2R R6, SRZ ;  /* 0x0000000000067805 */ /* 0x000fe2000001ff00 */
[----:B--2---:R-:W-:Y:S02]  /*62c0*/  IMAD.U32 R4, RZ, RZ, UR4 ;  /* 0x00000004ff047e24 */ /* 0x004fe4000f8e00ff */
[----:B0-----:R-:W-:-:S07]  /*62d0*/  IMAD.U32 R5, RZ, RZ, UR5 ;  /* 0x00000005ff057e24 */ /* 0x001fce000f8e00ff */
[----:B------:R-:W-:-:S07]  /*62e0*/  LEPC R20, `(.L_x_142) ;  /* 0x000000001014794e */ /* 0x000fce0000000000 */
[----:B-1----:R-:W-:Y:S05]  /*62f0*/  CALL.ABS.NOINC R8 ;  /* 0x0000000008007343 */ /* 0x002fea0003c00000 */
.L_x_142:
[----:B------:R0:W1:Y:S01]  /*6300*/  LDC.64 R8, c[0x4][R16] ;  /* 0x0100000010087b82 */ /* 0x0000620000000a00 */
[----:B------:R-:W2:Y:S01]  /*6310*/  LDCU.64 UR4, c[0x4][0x60] ;  /* 0x01000c00ff0477ac */ /* 0x000ea20008000a00 */
[----:B------:R-:W-:Y:S01]  /*6320*/  CS2R R6, SRZ ;  /* 0x0000000000067805 */ /* 0x000fe2000001ff00 */
[----:B--2---:R-:W-:Y:S01]  /*6330*/  IMAD.U32 R4, RZ, RZ, UR4 ;  /* 0x00000004ff047e24 */ /* 0x004fe2000f8e00ff */
[----:B0-----:R-:W-:-:S07]  /*6340*/  MOV R5, UR5 ;  /* 0x0000000500057c02 */ /* 0x001fce0008000f00 */
[----:B------:R-:W-:-:S07]  /*6350*/  LEPC R20, `(.L_x_143) ;  /* 0x000000001014794e */ /* 0x000fce0000000000 */
[----:B-1----:R-:W-:Y:S05]  /*6360*/  CALL.ABS.NOINC R8 ;  /* 0x0000000008007343 */ /* 0x002fea0003c00000 */
.L_x_143:
[----:B------:R0:W1:Y:S01]  /*6370*/  LDC.64 R8, c[0x4][R16] ;  /* 0x0100000010087b82 */ /* 0x0000620000000a00 */
[----:B------:R-:W2:Y:S01]  /*6380*/  LDCU.64 UR4, c[0x4][0x8] ;  /* 0x01000100ff0477ac */ /* 0x000ea20008000a00 */
[----:B------:R-:W-:Y:S01]  /*6390*/  CS2R R6, SRZ ;  /* 0x0000000000067805 */ /* 0x000fe2000001ff00 */
[----:B--2---:R-:W-:Y:S02]  /*63a0*/  IMAD.U32 R4, RZ, RZ, UR4 ;  /* 0x00000004ff047e24 */ /* 0x004fe4000f8e00ff */
[----:B0-----:R-:W-:-:S07]  /*63b0*/  IMAD.U32 R5, RZ, RZ, UR5 ;  /* 0x00000005ff057e24 */ /* 0x001fce000f8e00ff */
[----:B------:R-:W-:-:S07]  /*63c0*/  LEPC R20, `(.L_x_144) ;  /* 0x000000001014794e */ /* 0x000fce0000000000 */
[----:B-1----:R-:W-:Y:S05]  /*63d0*/  CALL.ABS.NOINC R8 ;  /* 0x0000000008007343 */ /* 0x002fea0003c00000 */
.L_x_144:
[----:B------:R-:W-:-:S13]  /*63e0*/  ISETP.GE.AND P6, PT, R17, 0x1, PT ;  /* 0x000000011100780c */ /* 0x000fda0003fc6270 */
[----:B------:R-:W-:Y:S05]  /*63f0*/  @!P6 BRA `(.L_x_145) ;  /* 0x000000180040e947 */ /* 0x000fea0003800000 */
[----:B------:R-:W0:Y:S01]  /*6400*/  LDC R22, c[0x0][0x390] ;  /* 0x0000e400ff167b82 */ /* 0x000e220000000800 */
[----:B------:R-:W-:Y:S02]  /*6410*/  HFMA2 R19, -RZ, RZ, 0, 0 ;  /* 0x00000000ff137431 */ /* 0x000fe400000001ff */
[----:B0-----:R-:W-:-:S05]  /*6420*/  VIADD R0, R22, 0xffffffff ;  /* 0xffffffff16007836 */ /* 0x001fca0000000000 */
[----:B------:R-:W-:-:S13]  /*6430*/  ISETP.GE.U32.AND P0, PT, R0, 0xf, PT ;  /* 0x0000000f0000780c */ /* 0x000fda0003f06070 */
[----:B------:R-:W-:Y:S05]  /*6440*/  @!P0 BRA `(.L_x_146) ;  /* 0x0000000800f88947 */ /* 0x000fea0003800000 */
[----:B------:R-:W-:Y:S01]  /*6450*/  BSSY.RECONVERGENT B6, `(.L_x_147) ;  /* 0x00000bc000067945 */ /* 0x000fe20003800200 */
[----:B------:R-:W-:-:S07]  /*6460*/  IMAD.MOV.U32 R25, RZ, RZ, RZ ;  /* 0x000000ffff197224 */ /* 0x000fce00078e00ff */
.L_x_164:
[C---:B------:R-:W-:Y:S01]  /*6470*/  IMAD.WIDE.U32 R16, R25.reuse, 0x4, R50 ;  /* 0x0000000419107825 */ /* 0x040fe200078e0032 */
[----:B------:R-:W-:Y:S01]  /*6480*/  MOV R8, 0x0 ;  /* 0x0000000000087802 */ /* 0x000fe20000000f00 */
[----:B------:R-:W0:Y:S03]  /*6490*/  LDCU.64 UR4, c[0x4][0x30] ;  /* 0x01000600ff0477ac */ /* 0x000e260008000a00 */
[----:B------:R-:W2:Y:S01]  /*64a0*/  LDG.E R0, desc[UR36][R16.64] ;  /* 0x0000002410007981 */ /* 0x000ea2000c1e1900 */
[----:B------:R-:W-:Y:S01]  /*64b0*/  VIADD R25, R25, 0x10 ;  /* 0x0000001019197836 */ /* 0x000fe20000000000 */
[----:B------:R-:W1:Y:S01]  /*64c0*/  LDC.64 R8, c[0x4][R8] ;  /* 0x0100000008087b82 */ /* 0x000e620000000a00 */
[----:B------:R-:W-:-:S03]  /*64d0*/  IADD3 R6, P0, PT, R2, 0x10, RZ ;  /* 0x0000001002067810 */ /* 0x000fc60007f1e0ff */
[----:B------:R-:W-:Y:S02]  /*64e0*/  ISETP.NE.AND P1, PT, R25, R34, PT ;  /* 0x000000221900720c */ /* 0x000fe40003f25270 */
[----:B------:R-:W-:Y:S02]  /*64f0*/  IMAD.X R7, RZ, RZ, R30, P0 ;  /* 0x000000ffff077224 */ /* 0x000fe400000e061e */
[----:B------:R-:W-:Y:S01]  /*6500*/  P2R R24, PR, RZ, 0x2 ;  /* 0x00000002ff187803 */ /* 0x000fe20000000000 */
[----:B0-----:R-:W-:Y:S01]  /*6510*/  IMAD.U32 R4, RZ, RZ, UR4 ;  /* 0x00000004ff047e24 */ /* 0x001fe2000f8e00ff */
[----:B------:R-:W-:Y:S01]  /*6520*/  MOV R5, UR5 ;  /* 0x0000000500057c02 */ /* 0x000fe20008000f00 */
[----:B--2---:R-:W0:Y:S02]  /*6530*/  F2F.F64.F32 R10, R0 ;  /* 0x00000000000a7310 */ /* 0x004e240000201800 */
[----:B01----:R0:W-:Y:S04]  /*6540*/  STL.64 [R1+0x10], R10 ;  /* 0x0000100a01007387 */ /* 0x0031e80000100a00 */
[----:B------:R-:W-:-:S07]  /*6550*/  LEPC R20, `(.L_x_148) ;  /* 0x000000001014794e */ /* 0x000fce0000000000 */
[----:B0-----:R-:W-:Y:S05]  /*6560*/  CALL.ABS.NOINC R8 ;  /* 0x0000000008007343 */ /* 0x001fea0003c00000 */
.L_x_148:
[----:B------:R-:W2:Y:S01]  /*6570*/  LDG.E R0, desc[UR36][R16.64+0x4] ;  /* 0x0000042410007981 */ /* 0x000ea2000c1e1900 */
[----:B------:R-:W-:Y:S01]  /*6580*/  MOV R23, 0x0 ;  /* 0x0000000000177802 */ /* 0x000fe20000000f00 */
[----:B------:R-:W0:Y:S01]  /*6590*/  LDCU.64 UR4, c[0x4][0x30] ;  /* 0x01000600ff0477ac */ /* 0x000e220008000a00 */
[----:B------:R-:W-:Y:S02]  /*65a0*/  IADD3 R19, P0, PT, R2, 0x10, RZ ;  /* 0x0000001002137810 */ /* 0x000fe40007f1e0ff */
[----:B------:R1:W3:Y:S03]  /*65b0*/  LDC.64 R8, c[0x4][R23] ;  /* 0x0100000017087b82 */ /* 0x0002e60000000a00 */
[----:B------:R-:W-:Y:S02]  /*65c0*/  IMAD.X R18, RZ, RZ, R30, P0 ;  /* 0x000000ffff127224 */ /* 0x000fe400000e061e */
[----:B------:R-:W-:-:S02]  /*65d0*/  IMAD.MOV.U32 R6, RZ, RZ, R19 ;  /* 0x000000ffff067224 */ /* 0x000fc400078e0013 */
[----:B------:R-:W-:Y:S02]  /*65e0*/  IMAD.MOV.U32 R7, RZ, RZ, R18 ;  /* 0x000000ffff077224 */ /* 0x000fe400078e0012 */
[----:B0-----:R-:W-:Y:S01]  /*65f0*/  IMAD.U32 R4, RZ, RZ, UR4 ;  /* 0x00000004ff047e24 */ /* 0x001fe2000f8e00ff */
[----:B------:R-:W-:Y:S01]  /*6600*/  MOV R5, UR5 ;  /* 0x0000000500057c02 */ /* 0x000fe20008000f00 */
[----:B--2---:R-:W0:Y:S02]  /*6610*/  F2F.F64.F32 R10, R0 ;  /* 0x00000000000a7310 */ /* 0x004e240000201800 */
[----:B0--3--:R1:W-:Y:S04]  /*6620*/  STL.64 [R1+0x10], R10 ;  /* 0x0000100a01007387 */ /* 0x0093e80000100a00 */
[----:B------:R-:W-:-:S07]  /*6630*/  LEPC R20, `(.L_x_149) ;  /* 0x000000001014794e */ /* 0x000fce0000000000 */
[----:B-1----:R-:W-:Y:S05]  /*6640*/  CALL.ABS.NOINC R8 ;  /* 0x0000000008007343 */ /* 0x002fea0003c00000 */
.L_x_149:
        /* <DEDUP_REMOVED lines=11> */
.L_x_150:
        /* <DEDUP_REMOVED lines=11> */
.L_x_151:
        /* <DEDUP_REMOVED lines=11> */
.L_x_152:
        /* <DEDUP_REMOVED lines=11> */
.L_x_153:
        /* <DEDUP_REMOVED lines=11> */
.L_x_154:
        /* <DEDUP_REMOVED lines=11> */
.L_x_155:
        /* <DEDUP_REMOVED lines=11> */
.L_x_156:
        /* <DEDUP_REMOVED lines=11> */
.L_x_157:
        /* <DEDUP_REMOVED lines=11> */
.L_x_158:
        /* <DEDUP_REMOVED lines=11> */
.L_x_159:
        /* <DEDUP_REMOVED lines=11> */
.L_x_160:
        /* <DEDUP_REMOVED lines=11> */
.L_x_161:
        /* <DEDUP_REMOVED lines=11> */
.L_x_162:
        /* <DEDUP_REMOVED lines=11> */
.L_x_163:
[----:B------:R-:W-:-:S13]  /*6ff0*/  ISETP.NE.AND P6, PT, R24, RZ, PT ;  /* 0x000000ff1800720c */ /* 0x000fda0003fc5270 */
[----:B------:R-:W-:Y:S05]  /*7000*/  @P6 BRA `(.L_x_164) ;  /* 0xfffffff400186947 */ /* 0x000fea000383ffff */
[----:B------:R-:W-:Y:S05]  /*7010*/  BSYNC.RECONVERGENT B6 ;  /* 0x0000000000067941 */ /* 0x000fea0003800200 */
.L_x_147:
[----:B------:R-:W-:-:S07]  /*7020*/  IMAD.MOV.U32 R19, RZ, RZ, R34 ;  /* 0x000000ffff137224 */ /* 0x000fce00078e0022 */
.L_x_146:
        /* <DEDUP_REMOVED lines=10> */
[----:B------:R-:W-:Y:S01]  /*70d0*/  IADD3 R6, P0, PT, R2, 0x10, RZ ;  /* 0x0000001002067810 */ /* 0x000fe20007f1e0ff */
[----:B------:R-:W1:Y:S04]  /*70e0*/  LDC.64 R8, c[0x4][R8] ;  /* 0x0100000008087b82 */ /* 0x000e680000000a00 */
[----:B------:R-:W-:-:S02]  /*70f0*/  IMAD.X R7, RZ, RZ, R30, P0 ;  /* 0x000000ffff077224 */ /* 0x000fc400000e061e */
[----:B0-----:R-:W-:Y:S02]  /*7100*/  IMAD.U32 R4, RZ, RZ, UR4 ;  /* 0x00000004ff047e24 */ /* 0x001fe4000f8e00ff */
[----:B------:R-:W-:Y:S01]  /*7110*/  IMAD.U32 R5, RZ, RZ, UR5 ;  /* 0x00000005ff057e24 */ /* 0x000fe2000f8e00ff */
[----:B--2---:R-:W0:Y:S02]  /*7120*/  F2F.F64.F32 R10, R0 ;  /* 0x00000000000a7310 */ /* 0x004e240000201800 */
[----:B01----:R0:W-:Y:S04]  /*7130*/  STL.64 [R1+0x10], R10 ;  /* 0x0000100a01007387 */ /* 0x0031e80000100a00 */
[----:B------:R-:W-:-:S07]  /*7140*/  LEPC R20, `(.L_x_166) ;  /* 0x000000001014794e */ /* 0x000fce0000000000 */
[----:B0-----:R-:W-:Y:S05]  /*7150*/  CALL.ABS.NOINC R8 ;  /* 0x0000000008007343 */ /* 0x001fea0003c00000 */
.L_x_166:
[----:B------:R-:W2:Y:S01]  /*7160*/  LDG.E R0, desc[UR36][R16.64+0x4] ;  /* 0x0000042410007981 */ /* 0x000ea2000c1e1900 */
[----:B------:R-:W-:Y:S01]  /*7170*/  MOV R24, 0x0 ;  /* 0x0000000000187802 */ /* 0x000fe20000000f00 */
[----:B------:R-:W0:Y:S01]  /*7180*/  LDCU.64 UR4, c[0x4][0x30] ;  /* 0x01000600ff0477ac */ /* 0x000e220008000a00 */
[----:B------:R-:W-:Y:S02]  /*7190*/  IADD3 R23, P0, PT, R2, 0x10, RZ ;  /* 0x0000001002177810 */ /* 0x000fe40007f1e0ff */
[----:B------:R1:W3:Y:S02]  /*71a0*/  LDC.64 R8, c[0x4][R24] ;  /* 0x0100000018087b82 */ /* 0x0002e40000000a00 */
        /* <DEDUP_REMOVED lines=9> */
.L_x_167:
        /* <DEDUP_REMOVED lines=11> */
.L_x_168:
        /* <DEDUP_REMOVED lines=11> */
.L_x_169:
        /* <DEDUP_REMOVED lines=11> */
.L_x_170:
        /* <DEDUP_REMOVED lines=11> */
.L_x_171:
        /* <DEDUP_REMOVED lines=11> */
.L_x_172:
        /* <DEDUP_REMOVED lines=8> */
[----:B01----:R1:W-:Y:S04]  /*7630*/  STL.64 [R1+0x10], R8 ;  /* 0x0000100801007387 */ /* 0x0033e80000100a00 */
[----:B------:R-:W-:-:S07]  /*7640*/  LEPC R20, `(.L_x_173) ;  /* 0x000000001014794e */ /* 0x000fce0000000000 */
[----:B-1----:R-:W-:Y:S05]  /*7650*/  CALL.ABS.NOINC R24 ;  /* 0x0000000018007343 */ /* 0x002fea0003c00000 */
.L_x_173:
[----:B------:R-:W-:-:S07]  /*7660*/  VIADD R19, R19, 0x8 ;  /* 0x0000000813137836 */ /* 0x000fce0000000000 */
.L_x_165:
        /* <DEDUP_REMOVED lines=13> */
[----:B0-----:R-:W-:Y:S01]  /*7740*/  IMAD.U32 R4, RZ, RZ, UR4 ;  /* 0x00000004ff047e24 */ /* 0x001fe2000f8e00ff */
[----:B------:R-:W-:Y:S01]  /*7750*/  MOV R5, UR5 ;  /* 0x0000000500057c02 */ /* 0x000fe20008000f00 */
[----:B--2---:R-:W0:Y:S02]  /*7760*/  F2F.F64.F32 R10, R0 ;  /* 0x00000000000a7310 */ /* 0x004e240000201800 */
[----:B01----:R0:W-:Y:S04]  /*7770*/  STL.64 [R1+0x10], R10 ;  /* 0x0000100a01007387 */ /* 0x0031e80000100a00 */
[----:B------:R-:W-:-:S07]  /*7780*/  LEPC R20, `(.L_x_175) ;  /* 0x000000001014794e */ /* 0x000fce0000000000 */
[----:B0-----:R-:W-:Y:S05]  /*7790*/  CALL.ABS.NOINC R8 ;  /* 0x0000000008007343 */ /* 0x001fea0003c00000 */
.L_x_175:
        /* <DEDUP_REMOVED lines=14> */
.L_x_176:
        /* <DEDUP_REMOVED lines=11> */
.L_x_177:
        /* <DEDUP_REMOVED lines=11> */
.L_x_178:
[----:B------:R-:W-:-:S07]  /*79e0*/  VIADD R19, R19, 0x4 ;  /* 0x0000000413137836 */ /* 0x000fce0000000000 */
.L_x_174:
[----:B------:R-:W-:-:S04]  /*79f0*/  LOP3.LUT R23, R22, 0x3, RZ, 0xc0, !PT ;  /* 0x0000000316177812 */ /* 0x000fc800078ec0ff */
[----:B------:R-:W-:-:S13]  /*7a00*/  ISETP.NE.AND P0, PT, R23, RZ, PT ;  /* 0x000000ff1700720c */ /* 0x000fda0003f05270 */
[----:B------:R-:W-:Y:S05]  /*7a10*/  @!P0 BRA `(.L_x_145) ;  /* 0x0000000000b88947 */ /* 0x000fea0003800000 */
[----:B------:R-:W-:Y:S01]  /*7a20*/  IMAD.WIDE.U32 R16, R19, 0x4, R50 ;  /* 0x0000000413107825 */ /* 0x000fe200078e0032 */
[----:B------:R-:W-:Y:S01]  /*7a30*/  MOV R8, 0x0 ;  /* 0x0000000000087802 */ /* 0x000fe20000000f00 */
[----:B------:R-:W0:Y:S03]  /*7a40*/  LDCU.64 UR4, c[0x4][0x30] ;  /* 0x01000600ff0477ac */ /* 0x000e260008000a00 */
[----:B------:R-:W2:Y:S01]  /*7a50*/  LDG.E R0, desc[UR36][R16.64] ;  /* 0x0000002410007981 */ /* 0x000ea2000c1e1900 */
[----:B------:R-:W-:Y:S01]  /*7a60*/  IADD3 R6, P0, PT, R2, 0x10, RZ ;  /* 0x0000001002067810 */ /* 0x000fe20007f1e0ff */
[----:B------:R-:W1:Y:S01]  /*7a70*/  LDC.64 R8, c[0x4][R8] ;  /* 0x0100000008087b82 */ /* 0x000e620000000a00 */
[----:B------:R-:W-:-:S03]  /*7a80*/  ISETP.NE.AND P1, PT, R23, 0x1, PT ;  /* 0x000000011700780c */ /* 0x000fc60003f25270 */
[----:B------:R-:W-:Y:S01]  /*7a90*/  IMAD.X R7, RZ, RZ, R30, P0 ;  /* 0x000000ffff077224 */ /* 0x000fe200000e061e */
[----:B0-----:R-:W-:Y:S01]  /*7aa0*/  MOV R4, UR4 ;  /* 0x0000000400047c02 */ /* 0x001fe20008000f00 */
[----:B------:R-:W-:Y:S01]  /*7ab0*/  IMAD.U32 R5, RZ, RZ, UR5 ;  /* 0x00000005ff057e24 */ /* 0x000fe2000f8e00ff */
[----:B--2---:R0:W2:Y:S02]  /*7ac0*/  F2F.F64.F32 R10, R0 ;  /* 0x00000000000a7310 */ /* 0x0040a40000201800 */
[----:B0-----:R-:W-:Y:S01]  /*7ad0*/  P2R R0, PR, RZ, 0x2 ;  /* 0x00000002ff007803 */ /* 0x001fe20000000000 */
[----:B-12---:R0:W-:Y:S06]  /*7ae0*/  STL.64 [R1+0x10], R10 ;  /* 0x0000100a01007387 */ /* 0x0061ec0000100a00 */
[----:B------:R-:W-:-:S07]  /*7af0*/  LEPC R20, `(.L_x_179) ;  /* 0x000000001014794e */ /* 0x000fce0000000000 */
[----:B0-----:R-:W-:Y:S05]  /*7b00*/  CALL.ABS.NOINC R8 ;  /* 0x0000000008007343 */ /* 0x001fea0003c00000 */
.L_x_179:
[----:B------:R-:W-:-:S13]  /*7b10*/  ISETP.NE.AND P6, PT, R23, 0x1, PT ;  /* 0x000000011700780c */ /* 0x000fda0003fc5270 */
[----:B------:R-:W-:Y:S05]  /*7b20*/  @!P6 BRA `(.L_x_145) ;  /* 0x000000000074e947 */ /* 0x000fea0003800000 */
[----:B------:R-:W2:Y:S01]  /*7b30*/  LDG.E R0, desc[UR36][R16.64+0x4] ;  /* 0x0000042410007981 */ /* 0x000ea2000c1e1900 */
[----:B------:R-:W-:Y:S01]  /*7b40*/  MOV R22, 0x0 ;  /* 0x0000000000167802 */ /* 0x000fe20000000f00 */
[----:B------:R-:W0:Y:S01]  /*7b50*/  LDCU.64 UR4, c[0x4][0x30] ;  /* 0x01000600ff0477ac */ /* 0x000e220008000a00 */
[----:B------:R-:W-:Y:S02]  /*7b60*/  IADD3 R18, P0, PT, R2, 0x10, RZ ;  /* 0x0000001002127810 */ /* 0x000fe40007f1e0ff */
[----:B------:R1:W3:Y:S01]  /*7b70*/  LDC.64 R8, c[0x4][R22] ;  /* 0x0100000016087b82 */ /* 0x0002e20000000a00 */
[----:B------:R-:W-:Y:S02]  /*7b80*/  ISETP.NE.AND P1, PT, R23, 0x2, PT ;  /* 0x000000021700780c */ /* 0x000fe40003f25270 */
[----:B------:R-:W-:Y:S02]  /*7b90*/  IMAD.X R19, RZ, RZ, R30, P0 ;  /* 0x000000ffff137224 */ /* 0x000fe400000e061e */
[----:B------:R-:W-:-:S02]  /*7ba0*/  IMAD.MOV.U32 R6, RZ, RZ, R18 ;  /* 0x000000ffff067224 */ /* 0x000fc400078e0012 */
[----:B------:R-:W-:Y:S01]  /*7bb0*/  IMAD.MOV.U32 R7, RZ, RZ, R19 ;  /* 0x000000ffff077224 */ /* 0x000fe200078e0013 */
[----:B0-----:R-:W-:Y:S01]  /*7bc0*/  MOV R4, UR4 ;  /* 0x0000000400047c02 */ /* 0x001fe20008000f00 */
[----:B------:R-:W-:Y:S01]  /*7bd0*/  IMAD.U32 R5, RZ, RZ, UR5 ;  /* 0x00000005ff057e24 */ /* 0x000fe2000f8e00ff */
[----:B--2---:R0:W2:Y:S02]  /*7be0*/  F2F.F64.F32 R10, R0 ;  /* 0x00000000000a7310 */ /* 0x0040a40000201800 */
[----:B0-----:R-:W-:Y:S01]  /*7bf0*/  P2R R0, PR, RZ, 0x2 ;  /* 0x00000002ff007803 */ /* 0x001fe20000000000 */
[----:B--23--:R1:W-:Y:S06]  /*7c00*/  STL.64 [R1+0x10], R10 ;  /* 0x0000100a01007387 */ /* 0x00c3ec0000100a00 */
[----:B------:R-:W-:-:S07]  /*7c10*/  LEPC R20, `(.L_x_180) ;  /* 0x000000001014794e */ /* 0x000fce0000000000 */
[----:B-1----:R-:W-:Y:S05]  /*7c20*/  CALL.ABS.NOINC R8 ;  /* 0x0000000008007343 */ /* 0x002fea0003c00000 */
.L_x_180:
[----:B------:R-:W-:-:S13]  /*7c30*/  ISETP.NE.AND P6, PT, R23, 0x2, PT ;  /* 0x000000021700780c */ /* 0x000fda0003fc5270 */
[----:B------:R-:W-:Y:S05]  /*7c40*/  @!P6 BRA `(.L_x_145) ;  /* 0x00000000002ce947 */ /* 0x000fea0003800000 */
        /* <DEDUP_REMOVED lines=11> */
.L_x_145:
        /* <DEDUP_REMOVED lines=8> */
.L_x_135:
[----:B------:R-:W-:Y:S05]  /*7d80*/  BSYNC.RECONVERGENT B7 ;  /* 0x0000000000077941 */ /* 0x000fea0003800200 */
.L_x_134:
[----:B------:R-:W-:Y:S02]  /*7d90*/  HFMA2 R38, -RZ, RZ, 0, 0 ;  /* 0x00000000ff267431 */ /* 0x000fe400000001ff */
[----:B------:R-:W-:Y:S02]  /*7da0*/  IMAD.MOV.U32 R36, RZ, RZ, RZ ;  /* 0x000000ffff247224 */ /* 0x000fe400078e00ff */
[----:B------:R-:W-:-:S07]  /*7db0*/  IMAD.MOV.U32 R35, RZ, RZ, RZ ;  /* 0x000000ffff237224 */ /* 0x000fce00078e00ff */
.L_x_230:
[----:B------:R-:W-:Y:S01]  /*7dc0*/  ISETP.NE.AND P0, PT, R40, RZ, PT ;  /* 0x000000ff2800720c */ /* 0x000fe20003f05270 */
[----:B------:R-:W-:Y:S01]  /*7dd0*/  BSSY.RECONVERGENT B6, `(.L_x_181) ;  /* 0x000003d000067945 */ /* 0x000fe20003800200 */
[----:B------:R-:W-:Y:S02]  /*7de0*/  IMAD.MOV.U32 R28, RZ, RZ, R38 ;  /* 0x000000ffff1c7224 */ /* 0x000fe400078e0026 */
[----:B-----5:R-:W-:Y:S01]  /*7df0*/  IMAD.MOV.U32 R17, RZ, RZ, R35 ;  /* 0x000000ffff117224 */ /* 0x020fe200078e0023 */
[----:B------:R-:W-:-:S08]  /*7e00*/  P2R R18, PR, RZ, 0x1 ;  /* 0x00000001ff127803 */ /* 0x000fd00000000000 */
[----:B-12---:R-:W-:Y:S05]  /*7e10*/  @P0 BRA `(.L_x_182) ;  /* 0x0000000000e00947 */ /* 0x006fea0003800000 */
[----:B---3--:R-:W-:Y:S01]  /*7e20*/  MOV R8, 0x0 ;  /* 0x0000000000087802 */ /* 0x008fe20000000f00 */
[----:B------:R-:W3:Y:S01]  /*7e30*/  LDCU.64 UR4, c[0x4][0x8] ;  /* 0x01000100ff0477ac */ /* 0x000ee20008000a00 */
[----:B012---:R-:W-:-:S04]  /*7e40*/  CS2R R6, SRZ ;  /* 0x0000000000067805 */ /* 0x007fc8000001ff00 */
[----:B------:R-:W0:Y:S01]  /*7e50*/  LDC.64 R8, c[0x4][R8] ;  /* 0x0100000008087b82 */ /* 0x000e220000000a00 */
[----:B---3--:R-:W-:Y:S01]  /*7e60*/  IMAD.U32 R4, RZ, RZ, UR4 ;  /* 0x00000004ff047e24 */ /* 0x008fe2000f8e00ff */
[----:B------:R-:W-:-:S07]  /*7e70*/  MOV R5, UR5 ;  /* 0x0000000500057c02 */ /* 0x000fce0008000f00 */
[----:B------:R-:W-:-:S07]  /*7e80*/  LEPC R20, `(.L_x_183) ;  /* 0x000000001014794e */ /* 0x000fce0000000000 */
[----:B0-----:R-:W-:Y:S05]  /*7e90*/  CALL.ABS.NOINC R8 ;  /* 0x0000000008007343 */ /* 0x001fea0003c00000 */
.L_x_183:
        /* <DEDUP_REMOVED lines=8> */
[----:B--23--:R1:W-:Y:S06]  /*7f20*/  STL [R1], R0 ;  /* 0x0000000001007387 */ /* 0x00c3ec0000100800 */
[----:B------:R-:W-:-:S07]  /*7f30*/  LEPC R20, `(.L_x_184) ;  /* 0x000000001014794e */ /* 0x000fce0000000000 */
[----:B-1----:R-:W-:Y:S05]  /*7f40*/  CALL.ABS.NOINC R8 ;  /* 0x0000000008007343 */ /* 0x002fea0003c00000 */
.L_x_184:
        /* <DEDUP_REMOVED lines=10> */
.L_x_185:
        /* <DEDUP_REMOVED lines=10> */
.L_x_186:
        /* <DEDUP_REMOVED lines=10> */
.L_x_187:
[----:B------:R0:W1:Y:S01]  /*8130*/  LDC.64 R8, c[0x4][R16] ;  /* 0x0100000010087b82 */ /* 0x0000620000000a00 */
[----:B------:R-:W2:Y:S01]  /*8140*/  LDCU.64 UR4, c[0x4][0x8] ;  /* 0x01000100ff0477ac */ /* 0x000ea20008000a00 */
[----:B------:R-:W-:Y:S01]  /*8150*/  CS2R R6, SRZ ;  /* 0x0000000000067805 */ /* 0x000fe2000001ff00 */
[----:B--2---:R-:W-:Y:S02]  /*8160*/  IMAD.U32 R4, RZ, RZ, UR4 ;  /* 0x00000004ff047e24 */ /* 0x004fe4000f8e00ff */
[----:B0-----:R-:W-:-:S07]  /*8170*/  IMAD.U32 R5, RZ, RZ, UR5 ;  /* 0x00000005ff057e24 */ /* 0x001fce000f8e00ff */
[----:B------:R-:W-:-:S07]  /*8180*/  LEPC R20, `(.L_x_182) ;  /* 0x000000001014794e */ /* 0x000fce0000000000 */
[----:B-1----:R-:W-:Y:S05]  /*8190*/  CALL.ABS.NOINC R8 ;  /* 0x0000000008007343 */ /* 0x002fea0003c00000 */
.L_x_182:
[----:B------:R-:W-:Y:S05]  /*81a0*/  BSYNC.RECONVERGENT B6 ;  /* 0x0000000000067941 */ /* 0x000fea0003800200 */
.L_x_181:
[----:B------:R-:W-:Y:S01]  /*81b0*/  IMAD.IADD R38, R29, 0x1, R38 ;  /* 0x000000011d267824 */ /* 0x000fe200078e0226 */
[----:B---3--:R-:W-:Y:S01]  /*81c0*/  IADD3 R0, PT, PT, -R28, 0x4, RZ ;  /* 0x000000041c007810 */ /* 0x008fe20007ffe1ff */
[----:B------:R-:W-:Y:S01]  /*81d0*/  BSSY.RECONVERGENT B0, `(.L_x_188) ;  /* 0x0000009000007945 */ /* 0x000fe20003800200 */
[----:B------:R-:W-:Y:S02]  /*81e0*/  HFMA2 R35, -RZ, RZ, 0, 0 ;  /* 0x00000000ff237431 */ /* 0x000fe400000001ff */
[----:B------:R-:W-:Y:S02]  /*81f0*/  ISETP.GT.U32.AND P0, PT, R38, 0x4, PT ;  /* 0x000000042600780c */ /* 0x000fe40003f04070 */
[----:B------:R-:W-:-:S11]  /*8200*/  ISETP.GE.U32.AND P1, PT, R0, R29, PT ;  /* 0x0000001d0000720c */ /* 0x000fd60003f26070 */
[----:B------:R-:W-:Y:S05]  /*8210*/  @P0 BRA `(.L_x_189) ;  /* 0x0000000000100947 */ /* 0x000fea0003800000 */
[----:B------:R-:W-:-:S05]  /*8220*/  IMAD R0, R29, R36, RZ ;  /* 0x000000241d007224 */ /* 0x000fca00078e02ff */
[----:B------:R-:W-:-:S05]  /*8230*/  IADD3 R5, PT, PT, R29, -0x1, R0 ;  /* 0xffffffff1d057810 */ /* 0x000fca0007ffe000 */
[----:B------:R-:W-:-:S05]  /*8240*/  IMAD.WIDE.U32 R4, R5, 0x4, R48 ;  /* 0x0000000405047825 */ /* 0x000fca00078e0030 */
[----:B------:R3:W5:Y:S02]  /*8250*/  LDG.E R35, desc[UR36][R4.64] ;  /* 0x0000002404237981 */ /* 0x000764000c1e1900 */
.L_x_189:
[----:B------:R-:W-:Y:S05]  /*8260*/  BSYNC.RECONVERGENT B0 ;  /* 0x0000000000007941 */ /* 0x000fea0003800200 */
.L_x_188:
[----:B------:R-:W-:Y:S04]  /*8270*/  BSSY.RECONVERGENT B7, `(.L_x_190) ;  /* 0x0000168000077945 */ /* 0x000fe80003800200 */
[----:B------:R-:W-:Y:S05]  /*8280*/  @!P1 BRA `(.L_x_191) ;  /* 0x0000000400449947 */ /* 0x000fea0003800000 */
[----:B------:R-:W-:Y:S01]  /*8290*/  ISETP.NE.AND P0, PT, R40, RZ, PT ;  /* 0x000000ff2800720c */ /* 0x000fe20003f05270 */
[----:B------:R-:W-:Y:S03]  /*82a0*/  BSSY.RECONVERGENT B6, `(.L_x_192) ;  /* 0x000000d000067945 */ /* 0x000fe60003800200 */
[----:B------:R-:W-:-:S09]  /*82b0*/  P2R R16, PR, RZ, 0x1 ;  /* 0x00000001ff107803 */ /* 0x000fd20000000000 */
[----:B------:R-:W-:Y:S05]  /*82c0*/  @P0 BRA `(.L_x_193) ;  /* 0x0000000000280947 */ /* 0x000fea0003800000 */
[----:B------:R-:W-:Y:S01]  /*82d0*/  MOV R8, 0x0 ;  /* 0x0000000000087802 */ /* 0x000fe20000000f00 */
[----:B------:R4:W-:Y:S01]  /*82e0*/  STL.64 [R1+0x10], R28 ;  /* 0x0000101c01007387 */ /* 0x0009e20000100a00 */
[----:B------:R-:W3:Y:S01]  /*82f0*/  LDCU.64 UR4, c[0x4][0x18] ;  /* 0x01000300ff0477ac */ /* 0x000ee20008000a00 */
[----:B012---:R-:W-:-:S03]  /*8300*/  IADD3 R6, P0, PT, R2, 0x10, RZ ;  /* 0x0000001002067810 */ /* 0x007fc60007f1e0ff */
[----:B------:R-:W0:Y:S02]  /*8310*/  LDC.64 R8, c[0x4][R8] ;  /* 0x0100000008087b82 */ /* 0x000e240000000a00 */
[----:B------:R-:W-:Y:S02]  /*8320*/  IMAD.X R7, RZ, RZ, R30, P0 ;  /* 0x000000ffff077224 */ /* 0x000fe400000e061e */
[----:B---3--:R-:W-:Y:S02]  /*8330*/  IMAD.U32 R4, RZ, RZ, UR4 ;  /* 0x00000004ff047e24 */ /* 0x008fe4000f8e00ff */
[----:B----4-:R-:W-:-:S07]  /*8340*/  IMAD.U32 R5, RZ, RZ, UR5 ;  /* 0x00000005ff057e24 */ /* 0x010fce000f8e00ff */
[----:B------:R-:W-:-:S07]  /*8350*/  LEPC R20, `(.L_x_193) ;  /* 0x000000001014794e */ /* 0x000fce0000000000 */
[----:B0----5:R-:W-:Y:S05]  /*8360*/  CALL.ABS.NOINC R8 ;  /* 0x0000000008007343 */ /* 0x021fea0003c00000 */
.L_x_193:
[----:B------:R-:W-:Y:S05]  /*8370*/  BSYNC.RECONVERGENT B6 ;  /* 0x0000000000067941 */ /* 0x000fea0003800200 */
.L_x_192:
[C---:B------:R-:W-:Y:S01]  /*8380*/  ISETP.NE.AND P1, PT, R28.reuse, RZ, PT ;  /* 0x000000ff1c00720c */ /* 0x040fe20003f25270 */
[----:B------:R-:W-:Y:S01]  /*8390*/  BSSY.RECONVERGENT B0, `(.L_x_194) ;  /* 0x0000008000007945 */ /* 0x000fe20003800200 */
[----:B------:R-:W-:Y:S01]  /*83a0*/  HFMA2 R0, -RZ, RZ, 0, 0 ;  /* 0x00000000ff007431 */ /* 0x000fe200000001ff */
[----:B------:R-:W-:Y:S01]  /*83b0*/  ISETP.GE.U32.AND P0, PT, R29, 0x2, PT ;  /* 0x000000021d00780c */ /* 0x000fe20003f06070 */
[----:B---3--:R-:W-:-:S09]  /*83c0*/  IMAD.WIDE.U32 R4, R28, 0x4, R48 ;  /* 0x000000041c047825 */ /* 0x008fd200078e0030 */
[----:B------:R-:W-:Y:S05]  /*83d0*/  @!P1 BRA `(.L_x_195) ;  /* 0x00000000000c9947 */ /* 0x000fea0003800000 */
[----:B012---:R-:W-:-:S04]  /*83e0*/  VIADD R7, R28, 0xffffffff ;  /* 0xffffffff1c077836 */ /* 0x007fc80000000000 */
[----:B------:R-:W-:-:S05]  /*83f0*/  IMAD.WIDE.U32 R6, R7, 0x4, R48 ;  /* 0x0000000407067825 */ /* 0x000fca00078e0030 */
[----:B------:R3:W5:Y:S02]  /*8400*/  LDG.E R0, desc[UR36][R6.64] ;  /* 0x0000002406007981 */ /* 0x000764000c1e1900 */
.L_x_195:
[----:B------:R-:W-:Y:S05]  /*8410*/  BSYNC.RECONVERGENT B0 ;  /* 0x0000000000007941 */ /* 0x000fea0003800200 */
.L_x_194:
[----:B-----5:R-:W-:Y:S02]  /*8420*/  IMAD.IADD R0, R17, 0x1, R0 ;  /* 0x0000000111007824 */ /* 0x020fe400078e0200 */
[----:B------:R-:W-:Y:S01]  /*8430*/  IMAD.MOV.U32 R10, RZ, RZ, 0x1 ;  /* 0x00000001ff0a7424 */ /* 0x000fe200078e00ff */
[----:B------:R-:W-:Y:S06]  /*8440*/  @!P0 BRA `(.L_x_196) ;  /* 0x0000000000508947 */ /* 0x000fec0003800000 */
[----:B------:R-:W-:Y:S01]  /*8450*/  MOV R10, 0x1 ;  /* 0x00000001000a7802 */ /* 0x000fe20000000f00 */
[----:B------:R-:W-:-:S07]  /*8460*/  IMAD.MOV.U32 R3, RZ, RZ, R29 ;  /* 0x000000ffff037224 */ /* 0x000fce00078e001d */
.L_x_199:
[----:B------:R-:W-:Y:S01]  /*8470*/  SHF.R.U32.HI R11, RZ, 0x1, R3 ;  /* 0x00000001ff0b7819 */ /* 0x000fe20000011603 */
[----:B------:R-:W-:Y:S05]  /*8480*/  WARPSYNC.ALL ;  /* 0x0000000000007948 */ /* 0x000fea0003800000 */
[----:B------:R-:W-:Y:S01]  /*8490*/  BAR.SYNC.DEFER_BLOCKING 0x0 ;  /* 0x0000000000007b1d */ /* 0x000fe20000010000 */
[----:B------:R-:W-:Y:S02]  /*84a0*/  ISETP.GE.U32.AND P1, PT, R40, R11, PT ;  /* 0x0000000b2800720c */ /* 0x000fe40003f26070 */
[----:B------:R-:W-:-:S03]  /*84b0*/  ISETP.GT.U32.AND P2, PT, R3, 0x3, PT ;  /* 0x000000030300780c */ /* 0x000fc60003f44070 */
[----:B------:R-:W-:Y:S08]  /*84c0*/  BSSY.RECONVERGENT B0, `(.L_x_197) ;  /* 0x0000009000007945 */ /* 0x000ff00003800200 */
[----:B------:R-:W-:Y:S05]  /*84d0*/  @P1 BRA `(.L_x_198) ;  /* 0x00000000001c1947 */ /* 0x000fea0003800000 */
[----:B012---:R-:W-:-:S04]  /*84e0*/  IMAD R9, R33, R10, RZ ;  /* 0x0000000a21097224 */ /* 0x007fc800078e02ff */
[----:B------:R-:W-:-:S04]  /*84f0*/  IMAD.WIDE R8, R9, 0x4, R4 ;  /* 0x0000000409087825 */ /* 0x000fc800078e0204 */
[----:B---3--:R-:W-:Y:S02]  /*8500*/  IMAD.WIDE R6, R10, 0x4, R8 ;  /* 0x000000040a067825 */ /* 0x008fe400078e0208 */
[----:B------:R-:W2:Y:S04]  /*8510*/  LDG.E R8, desc[UR36][R8.64+-0x4] ;  /* 0xfffffc2408087981 */ /* 0x000ea8000c1e1900 */
[----:B------:R-:W2:Y:S02]  /*8520*/  LDG.E R3, desc[UR36][R6.64+-0x4] ;  /* 0xfffffc2406037981 */ /* 0x000ea4000c1e1900 */
[----:B--2---:R-:W-:-:S05]  /*8530*/  IMAD.IADD R3, R8, 0x1, R3 ;  /* 0x0000000108037824 */ /* 0x004fca00078e0203 */
[----:B------:R4:W-:Y:S02]  /*8540*/  STG.E desc[UR36][R6.64+-0x4], R3 ;  /* 0xfffffc0306007986 */ /* 0x0009e4000c101924 */
.L_x_198:
[----:B------:R-:W-:Y:S05]  /*8550*/  BSYNC.RECONVERGENT B0 ;  /* 0x0000000000007941 */ /* 0x000fea0003800200 */
.L_x_197:
[----:B----4-:R-:W-:Y:S01]  /*8560*/  IMAD.MOV.U32 R3, RZ, RZ, R11 ;  /* 0x000000ffff037224 */ /* 0x010fe200078e000b */
[----:B------:R-:W-:Y:S01]  /*8570*/  SHF.L.U32 R10, R10, 0x1, RZ ;  /* 0x000000010a0a7819 */ /* 0x000fe200000006ff */
[----:B------:R-:W-:Y:S06]  /*8580*/  @P2 BRA `(.L_x_199) ;  /* 0xfffffffc00b82947 */ /* 0x000fec000383ffff */
.L_x_196:
[----:B------:R-:W-:-:S13]  /*8590*/  ISETP.NE.AND P1, PT, R16, RZ, PT ;  /* 0x000000ff1000720c */ /* 0x000fda0003f25270 */
[----:B0123--:R-:W-:-:S04]  /*85a0*/  @!P1 VIADD R7, R29, 0xffffffff ;  /* 0xffffffff1d079836 */ /* 0x00ffc80000000000 */
[----:B------:R-:W-:-:S05]  /*85b0*/  @!P1 IMAD.WIDE.U32 R6, R7, 0x4, R4 ;  /* 0x0000000407069825 */ /* 0x000fca00078e0004 */
[----:B------:R0:W-:Y:S01]  /*85c0*/  @!P1 STG.E desc[UR36][R6.64], RZ ;  /* 0x000000ff06009986 */ /* 0x0001e2000c101924 */
[----:B------:R-:W-:Y:S05]  /*85d0*/  @!P0 BRA `(.L_x_200) ;  /* 0x00000000004c8947 */ /* 0x000fea0003800000 */
[----:B------:R-:W-:-:S07]  /*85e0*/  IMAD.MOV.U32 R3, RZ, RZ, 0x1 ;  /* 0x00000001ff037424 */ /* 0x000fce00078e00ff */
.L_x_203:
[----:B------:R-:W-:Y:S01]  /*85f0*/  ISETP.GE.U32.AND P0, PT, R40, R3, PT ;  /* 0x000000032800720c */ /* 0x000fe20003f06070 */
[----:B------:R-:W-:Y:S01]  /*8600*/  IMAD.SHL.U32 R3, R3, 0x2, RZ ;  /* 0x0000000203037824 */ /* 0x000fe200078e00ff */
[----:B------:R-:W-:Y:S05]  /*8610*/  WARPSYNC.ALL ;  /* 0x0000000000007948 */ /* 0x000fea0003800000 */
[----:B------:R-:W-:Y:S01]  /*8620*/  BAR.SYNC.DEFER_BLOCKING 0x0 ;  /* 0x0000000000007b1d */ /* 0x000fe20000010000 */
[----:B------:R-:W-:Y:S02]  /*8630*/  ISETP.GE.AND P1, PT, R3, R29, PT ;  /* 0x0000001d0300720c */ /* 0x000fe40003f26270 */
[----:B------:R-:W-:-:S03]  /*8640*/  SHF.R.U32.HI R10, RZ, 0x1, R10 ;  /* 0x00000001ff0a7819 */ /* 0x000fc6000001160a */
[----:B------:R-:W-:Y:S04]  /*8650*/  BSSY.RECONVERGENT B0, `(.L_x_201) ;  /* 0x000000a000007945 */ /* 0x000fe80003800200 */
[----:B-1----:R-:W-:Y:S05]  /*8660*/  @P0 BRA `(.L_x_202) ;  /* 0x0000000000200947 */ /* 0x002fea0003800000 */
[----:B0-----:R-:W-:-:S04]  /*8670*/  IMAD R7, R33, R10, RZ ;  /* 0x0000000a21077224 */ /* 0x001fc800078e02ff */
[----:B------:R-:W-:-:S05]  /*8680*/  IMAD.WIDE.U32 R6, R7, 0x4, R4 ;  /* 0x0000000407067825 */ /* 0x000fca00078e0004 */
[----:B------:R-:W2:Y:S01]  /*8690*/  LDG.E R11, desc[UR36][R6.64+-0x4] ;  /* 0xfffffc24060b7981 */ /* 0x000ea2000c1e1900 */
[----:B------:R-:W-:-:S05]  /*86a0*/  IMAD.WIDE.U32 R8, R10, 0x4, R6 ;  /* 0x000000040a087825 */ /* 0x000fca00078e0006 */
[----:B------:R-:W2:Y:S02]  /*86b0*/  LDG.E R12, desc[UR36][R8.64+-0x4] ;  /* 0xfffffc24080c7981 */ /* 0x000ea4000c1e1900 */
[----:B--2---:R-:W-:Y:S02]  /*86c0*/  IADD3 R11, PT, PT, R11, R12, RZ ;  /* 0x0000000c0b0b7210 */ /* 0x004fe40007ffe0ff */
[----:B------:R1:W-:Y:S04]  /*86d0*/  STG.E desc[UR36][R6.64+-0x4], R12 ;  /* 0xfffffc0c06007986 */ /* 0x0003e8000c101924 */
[----:B------:R1:W-:Y:S02]  /*86e0*/  STG.E desc[UR36][R8.64+-0x4], R11 ;  /* 0xfffffc0b08007986 */ /* 0x0003e4000c101924 */
.L_x_202:
[----:B------:R-:W-:Y:S05]  /*86f0*/  BSYNC.RECONVERGENT B0 ;  /* 0x0000000000007941 */ /* 0x000fea0003800200 */
.L_x_201:
[----:B------:R-:W-:Y:S05]  /*8700*/  @!P1 BRA `(.L_x_203) ;  /* 0xfffffffc00b89947 */ /* 0x000fea000383ffff */
.L_x_200:
[----:B------:R-:W-:-:S13]  /*8710*/  ISETP.GE.U32.AND P0, PT, R40, R29, PT ;  /* 0x0000001d2800720c */ /* 0x000fda0003f06070 */
[----:B------:R-:W-:Y:S05]  /*8720*/  @P0 BRA `(.L_x_204) ;  /* 0x0000000000100947 */ /* 0x000fea0003800000 */
[----:B------:R-:W-:-:S05]  /*8730*/  IMAD.WIDE.U32 R4, R40, 0x4, R4 ;  /* 0x0000000428047825 */ /* 0x000fca00078e0004 */
[----:B------:R-:W2:Y:S02]  /*8740*/  LDG.E R3, desc[UR36][R4.64] ;  /* 0x0000002404037981 */ /* 0x000ea4000c1e1900 */
[----:B--2---:R-:W-:-:S05]  /*8750*/  IMAD.IADD R3, R0, 0x1, R3 ;  /* 0x0000000100037824 */ /* 0x004fca00078e0203 */
[----:B------:R2:W-:Y:S02]  /*8760*/  STG.E desc[UR36][R4.64], R3 ;  /* 0x0000000304007986 */ /* 0x0005e4000c101924 */
.L_x_204:
[----:B------:R-:W-:Y:S05]  /*8770*/  WARPSYNC.ALL ;  /* 0x0000000000007948 */ /* 0x000fea0003800000 */
[----:B------:R-:W-:Y:S06]  /*8780*/  BAR.SYNC.DEFER_BLOCKING 0x0 ;  /* 0x0000000000007b1d */ /* 0x000fec0000010000 */
[----:B------:R-:W-:Y:S05]  /*8790*/  BRA `(.L_x_205) ;  /* 0x0000001000547947 */ /* 0x000fea0003800000 */
.L_x_191:
[----:B------:R-:W-:-:S13]  /*87a0*/  ISETP.NE.AND P0, PT, R18, RZ, PT ;  /* 0x000000ff1200720c */ /* 0x000fda0003f05270 */
[----:B------:R-:W-:Y:S05]  /*87b0*/  @P0 BRA `(.L_x_205) ;  /* 0x00000010004c0947 */ /* 0x000fea0003800000 */
[----:B------:R-:W-:Y:S01]  /*87c0*/  MOV R8, 0x0 ;  /* 0x0000000000087802 */ /* 0x000fe20000000f00 */
[----:B------:R4:W-:Y:S01]  /*87d0*/  STL.64 [R1+0x10], R28 ;  /* 0x0000101c01007387 */ /* 0x0009e20000100a00 */
[----:B------:R-:W3:Y:S01]  /*87e0*/  LDCU.64 UR4, c[0x4][0x20] ;  /* 0x01000400ff0477ac */ /* 0x000ee20008000a00 */
[----:B012---:R-:W-:-:S03]  /*87f0*/  IADD3 R6, P0, PT, R2, 0x10, RZ ;  /* 0x0000001002067810 */ /* 0x007fc60007f1e0ff */
[----:B------:R-:W0:Y:S01]  /*8800*/  LDC.64 R8, c[0x4][R8] ;  /* 0x0100000008087b82 */ /* 0x000e220000000a00 */
[----:B------:R-:W-:Y:S01]  /*8810*/  IADD3.X R7, PT, PT, RZ, R30, RZ, P0, !PT ;  /* 0x0000001eff077210 */ /* 0x000fe200007fe4ff */
[----:B---3--:R-:W-:Y:S02]  /*8820*/  IMAD.U32 R4, RZ, RZ, UR4 ;  /* 0x00000004ff047e24 */ /* 0x008fe4000f8e00ff */
[----:B----4-:R-:W-:-:S07]  /*8830*/  IMAD.U32 R5, RZ, RZ, UR5 ;  /* 0x00000005ff057e24 */ /* 0x010fce000f8e00ff */
[----:B------:R-:W-:-:S07]  /*8840*/  LEPC R20, `(.L_x_206) ;  /* 0x000000001014794e */ /* 0x000fce0000000000 */
[----:B0----5:R-:W-:Y:S05]  /*8850*/  CALL.ABS.NOINC R8 ;  /* 0x0000000008007343 */ /* 0x021fea0003c00000 */
.L_x_206:
        /* <DEDUP_REMOVED lines=8> */
.L_x_207:
[----:B------:R-:W2:Y:S01]  /*88e0*/  LDG.E R0, desc[UR36][R48.64] ;  /* 0x0000002430007981 */ /* 0x000ea2000c1e1900 */
[----:B------:R0:W1:Y:S01]  /*88f0*/  LDC.64 R8, c[0x4][R16] ;  /* 0x0100000010087b82 */ /* 0x0000620000000a00 */
[----:B------:R-:W3:Y:S01]  /*8900*/  LDCU.64 UR4, c[0x4][0x10] ;  /* 0x01000200ff0477ac */ /* 0x000ee20008000a00 */
[----:B------:R-:W-:Y:S02]  /*8910*/  IMAD.MOV.U32 R6, RZ, RZ, R2 ;  /* 0x000000ffff067224 */ /* 0x000fe400078e0002 */
[----:B------:R-:W-:Y:S02]  /*8920*/  IMAD.MOV.U32 R7, RZ, RZ, R30 ;  /* 0x000000ffff077224 */ /* 0x000fe400078e001e */
[----:B---3--:R-:W-:Y:S01]  /*8930*/  IMAD.U32 R4, RZ, RZ, UR4 ;  /* 0x00000004ff047e24 */ /* 0x008fe2000f8e00ff */
[----:B------:R-:W-:Y:S01]  /*8940*/  MOV R5, UR5 ;  /* 0x0000000500057c02 */ /* 0x000fe20008000f00 */
[----:B-12---:R0:W-:Y:S06]  /*8950*/  STL [R1], R0 ;  /* 0x0000000001007387 */ /* 0x0061ec0000100800 */
[----:B------:R-:W-:-:S07]  /*8960*/  LEPC R20, `(.L_x_208) ;  /* 0x000000001014794e */ /* 0x000fce0000000000 */
[----:B0-----:R-:W-:Y:S05]  /*8970*/  CALL.ABS.NOINC R8 ;  /* 0x0000000008007343 */ /* 0x001fea0003c00000 */
.L_x_208:
        /* <DEDUP_REMOVED lines=10> */
.L_x_209:
        /* <DEDUP_REMOVED lines=10> */
.L_x_210:
        /* <DEDUP_REMOVED lines=10> */
.L_x_211:
[----:B------:R0:W1:Y:S01]  /*8b60*/  LDC.64 R8, c[0x4][R16] ;  /* 0x0100000010087b82 */ /* 0x0000620000000a00 */
[----:B------:R-:W2:Y:S01]  /*8b70*/  LDCU.64 UR4, c[0x4][0x8] ;  /* 0x01000100ff0477ac */ /* 0x000ea20008000a00 */
[----:B------:R-:W-:Y:S01]  /*8b80*/  CS2R R6, SRZ ;  /* 0x0000000000067805 */ /* 0x000fe2000001ff00 */
[----:B--2---:R-:W-:Y:S01]  /*8b90*/  IMAD.U32 R4, RZ, RZ, UR4 ;  /* 0x00000004ff047e24 */ /* 0x004fe2000f8e00ff */
[----:B0-----:R-:W-:-:S07]  /*8ba0*/  MOV R5, UR5 ;  /* 0x0000000500057c02 */ /* 0x001fce0008000f00 */
[----:B------:R-:W-:-:S07]  /*8bb0*/  LEPC R20, `(.L_x_212) ;  /* 0x000000001014794e */ /* 0x000fce0000000000 */
[----:B-1----:R-:W-:Y:S05]  /*8bc0*/  CALL.ABS.NOINC R8 ;  /* 0x0000000008007343 */ /* 0x002fea0003c00000 */
.L_x_212:
[----:B------:R-:W-:Y:S01]  /*8bd0*/  IMAD R0, R29, R36, RZ ;  /* 0x000000241d007224 */ /* 0x000fe200078e02ff */
[----:B------:R-:W-:Y:S01]  /*8be0*/  BSSY.RECONVERGENT B6, `(.L_x_213) ;  /* 0x0000047000067945 */ /* 0x000fe20003800200 */
[----:B------:R-:W-:Y:S02]  /*8bf0*/  IMAD.MOV.U32 R22, RZ, RZ, R28 ;  /* 0x000000ffff167224 */ /* 0x000fe400078e001c */
[----:B------:R-:W-:-:S05]  /*8c00*/  IMAD.MOV R0, RZ, RZ, -R0 ;  /* 0x000000ffff007224 */ /* 0x000fca00078e0a00 */
[----:B------:R-:W-:-:S13]  /*8c10*/  LOP3.LUT P0, RZ, R0, 0x3, RZ, 0xc0, !PT ;  /* 0x0000000300ff7812 */ /* 0x000fda000780c0ff */
[----:B------:R-:W-:Y:S05]  /*8c20*/  @!P0 BRA `(.L_x_214) ;  /* 0x0000000400088947 */ /* 0x000fea0003800000 */
[C---:B------:R-:W-:Y:S01]  /*8c30*/  ISETP.NE.AND P0, PT, R28.reuse, RZ, PT ;  /* 0x000000ff1c00720c */ /* 0x040fe20003f05270 */
[C---:B------:R-:W-:Y:S01]  /*8c40*/  IMAD.WIDE.U32 R10, R28.reuse, 0x4, R48 ;  /* 0x000000041c0a7825 */ /* 0x040fe200078e0030 */
[----:B------:R-:W-:Y:S01]  /*8c50*/  MOV R16, R17 ;  /* 0x0000001100107202 */ /* 0x000fe20000000f00 */
[----:B------:R-:W0:Y:S10]  /*8c60*/  LDCU.64 UR4, c[0x4][0x28] ;  /* 0x01000500ff0477ac */ /* 0x000e340008000a00 */
[----:B------:R-:W-:-:S04]  /*8c70*/  @P0 VIADD R5, R28, 0xffffffff ;  /* 0xffffffff1c050836 */ /* 0x000fc80000000000 */
[----:B------:R-:W-:-:S06]  /*8c80*/  @P0 IMAD.WIDE.U32 R4, R5, 0x4, R48 ;  /* 0x0000000405040825 */ /* 0x000fcc00078e0030 */
[----:B------:R-:W2:Y:S01]  /*8c90*/  @P0 LDG.E R4, desc[UR36][R4.64] ;  /* 0x0000002404040981 */ /* 0x000ea2000c1e1900 */
[----:B------:R-:W-:Y:S01]  /*8ca0*/  IMAD.MOV.U32 R18, RZ, RZ, R28 ;  /* 0x000000ffff127224 */ /* 0x000fe200078e001c */
[----:B------:R-:W-:Y:S01]  /*8cb0*/  MOV R24, 0x0 ;  /* 0x0000000000187802 */ /* 0x000fe20000000f00 */
[----:B--2---:R-:W-:Y:S02]  /*8cc0*/  @P0 IMAD.IADD R16, R17, 0x1, R4 ;  /* 0x0000000111100824 */ /* 0x004fe400078e0204 */
[----:B------:R-:W2:Y:S01]  /*8cd0*/  LDG.E R17, desc[UR36][R10.64] ;  /* 0x000000240a117981 */ /* 0x000ea2000c1e1900 */
[----:B------:R1:W3:Y:S01]  /*8ce0*/  LDC.64 R8, c[0x4][R24] ;  /* 0x0100000018087b82 */ /* 0x0002e20000000a00 */
[----:B------:R-:W-:Y:S01]  /*8cf0*/  IMAD.MOV.U32 R19, RZ, RZ, R16 ;  /* 0x000000ffff137224 */ /* 0x000fe200078e0010 */
[----:B------:R-:W-:Y:S01]  /*8d00*/  IADD3 R6, P0, PT, R2, 0x10, RZ ;  /* 0x0000001002067810 */ /* 0x000fe20007f1e0ff */
[----:B------:R1:W-:Y:S01]  /*8d10*/  STG.E desc[UR36][R10.64], R16 ;  /* 0x000000100a007986 */ /* 0x0003e2000c101924 */
[----:B0-----:R-:W-:Y:S01]  /*8d20*/  MOV R4, UR4 ;  /* 0x0000000400047c02 */ /* 0x001fe20008000f00 */
[----:B------:R-:W-:-:S02]  /*8d30*/  IMAD.U32 R5, RZ, RZ, UR5 ;  /* 0x00000005ff057e24 */ /* 0x000fc4000f8e00ff */
[----:B------:R-:W-:Y:S01]  /*8d40*/  IMAD.X R7, RZ, RZ, R30, P0 ;  /* 0x000000ffff077224 */ /* 0x000fe200000e061e */
[----:B--23--:R1:W-:Y:S07]  /*8d50*/  STL.128 [R1+0x10], R16 ;  /* 0x0000101001007387 */ /* 0x00c3ee0000100c00 */
[----:B------:R-:W-:-:S07]  /*8d60*/  LEPC R20, `(.L_x_215) ;  /* 0x000000001014794e */ /* 0x000fce0000000000 */
[----:B-1----:R-:W-:Y:S05]  /*8d70*/  CALL.ABS.NOINC R8 ;  /* 0x0000000008007343 */ /* 0x002fea0003c00000 */
.L_x_215:
[----:B------:R-:W-:Y:S01]  /*8d80*/  IMAD R0, R29, R36, RZ ;  /* 0x000000241d007224 */ /* 0x000fe200078e02ff */
[----:B------:R-:W-:-:S03]  /*8d90*/  IADD3 R22, PT, PT, R28, 0x1, RZ ;  /* 0x000000011c167810 */ /* 0x000fc60007ffe0ff */
[----:B------:R-:W-:-:S05]  /*8da0*/  IMAD.MOV R0, RZ, RZ, -R0 ;  /* 0x000000ffff007224 */ /* 0x000fca00078e0a00 */
[----:B------:R-:W-:-:S04]  /*8db0*/  LOP3.LUT R0, R0, 0x3, RZ, 0xc0, !PT ;  /* 0x0000000300007812 */ /* 0x000fc800078ec0ff */
[----:B------:R-:W-:-:S13]  /*8dc0*/  ISETP.NE.AND P0, PT, R0, 0x1, PT ;  /* 0x000000010000780c */ /* 0x000fda0003f05270 */
[----:B------:R-:W-:Y:S05]  /*8dd0*/  @!P0 BRA `(.L_x_214) ;  /* 0x00000000009c8947 */ /* 0x000fea0003800000 */
[----:B------:R-:W-:Y:S01]  /*8de0*/  IMAD.WIDE.U32 R10, R28, 0x4, R48 ;  /* 0x000000041c0a7825 */ /* 0x000fe200078e0030 */
[----:B------:R-:W0:Y:S04]  /*8df0*/  LDCU.64 UR4, c[0x4][0x28] ;  /* 0x01000500ff0477ac */ /* 0x000e280008000a00 */
[----:B------:R-:W2:Y:S02]  /*8e00*/  LDG.E R20, desc[UR36][R10.64] ;  /* 0x000000240a147981 */ /* 0x000ea4000c1e1900 */
[----:B--2---:R-:W-:Y:S02]  /*8e10*/  IMAD.IADD R20, R17, 0x1, R20 ;  /* 0x0000000111147824 */ /* 0x004fe400078e0214 */
[----:B------:R-:W2:Y:S01]  /*8e20*/  LDG.E R17, desc[UR36][R10.64+0x4] ;  /* 0x000004240a117981 */ /* 0x000ea2000c1e1900 */
[----:B------:R1:W3:Y:S01]  /*8e30*/  LDC.64 R8, c[0x4][R24] ;  /* 0x0100000018087b82 */ /* 0x0002e20000000a00 */
[----:B------:R-:W-:Y:S01]  /*8e40*/  IMAD.MOV.U32 R23, RZ, RZ, R20 ;  /* 0x000000ffff177224 */ /* 0x000fe200078e0014 */
[----:B------:R-:W-:Y:S01]  /*8e50*/  IADD3 R6, P0, PT, R2, 0x10, RZ ;  /* 0x0000001002067810 */ /* 0x000fe20007f1e0ff */
[----:B------:R1:W-:Y:S01]  /*8e60*/  STG.E desc[UR36][R10.64+0x4], R20 ;  /* 0x000004140a007986 */ /* 0x0003e2000c101924 */
[----:B0-----:R-:W-:Y:S01]  /*8e70*/  MOV R4, UR4 ;  /* 0x0000000400047c02 */ /* 0x001fe20008000f00 */
[----:B------:R-:W-:-:S02]  /*8e80*/  IMAD.U32 R5, RZ, RZ, UR5 ;  /* 0x00000005ff057e24 */ /* 0x000fc4000f8e00ff */
[----:B------:R-:W-:Y:S02]  /*8e90*/  IMAD.X R7, RZ, RZ, R30, P0 ;  /* 0x000000ffff077224 */ /* 0x000fe400000e061e */
[----:B--2---:R-:W-:-:S05]  /*8ea0*/  IMAD.MOV.U32 R21, RZ, RZ, R17 ;  /* 0x000000ffff157224 */ /* 0x004fca00078e0011 */
[----:B---3--:R1:W-:Y:S02]  /*8eb0*/  STL.128 [R1+0x10], R20 ;  /* 0x0000101401007387 */ /* 0x0083e40000100c00 */
[----:B-1----:R-:W-:-:S07]  /*8ec0*/  LEPC R20, `(.L_x_216) ;  /* 0x000000001014794e */ /* 0x002fce0000000000 */
[----:B------:R-:W-:Y:S05]  /*8ed0*/  CALL.ABS.NOINC R8 ;  /* 0x0000000008007343 */ /* 0x000fea0003c00000 */
.L_x_216:
        /* <DEDUP_REMOVED lines=8> */
[----:B------:R-:W2:Y:S01]  /*8f60*/  LDG.E R16, desc[UR36][R8.64+0x4] ;  /* 0x0000042408107981 */ /* 0x000ea2000c1e1900 */
[----:B------:R-:W-:Y:S02]  /*8f70*/  IMAD.MOV.U32 R18, RZ, RZ, R22 ;  /* 0x000000ffff127224 */ /* 0x000fe400078e0016 */
[----:B--2---:R-:W-:Y:S02]  /*8f80*/  IMAD.IADD R16, R17, 0x1, R16 ;  /* 0x0000000111107824 */ /* 0x004fe400078e0210 */
[----:B------:R-:W2:Y:S01]  /*8f90*/  LDG.E R17, desc[UR36][R8.64+0x8] ;  /* 0x0000082408117981 */ /* 0x000ea2000c1e1900 */
[----:B------:R-:W1:Y:S01]  /*8fa0*/  LDC.64 R24, c[0x4][R24] ;  /* 0x0100000018187b82 */ /* 0x000e620000000a00 */
[----:B------:R-:W-:Y:S01]  /*8fb0*/  IMAD.MOV.U32 R19, RZ, RZ, R16 ;  /* 0x000000ffff137224 */ /* 0x000fe200078e0010 */
[----:B------:R-:W-:Y:S01]  /*8fc0*/  IADD3 R6, P0, PT, R2, 0x10, RZ ;  /* 0x0000001002067810 */ /* 0x000fe20007f1e0ff */
[----:B------:R3:W-:Y:S01]  /*8fd0*/  STG.E desc[UR36][R8.64+0x8], R16 ;  /* 0x0000081008007986 */ /* 0x0007e2000c101924 */
[----:B0-----:R-:W-:Y:S01]  /*8fe0*/  MOV R4, UR4 ;  /* 0x0000000400047c02 */ /* 0x001fe20008000f00 */
[----:B------:R-:W-:-:S02]  /*8ff0*/  IMAD.U32 R5, RZ, RZ, UR5 ;  /* 0x00000005ff057e24 */ /* 0x000fc4000f8e00ff */
[----:B------:R-:W-:Y:S01]  /*9000*/  IMAD.X R7, RZ, RZ, R30, P0 ;  /* 0x000000ffff077224 */ /* 0x000fe200000e061e */
[----:B-12---:R3:W-:Y:S07]  /*9010*/  STL.128 [R1+0x10], R16 ;  /* 0x0000101001007387 */ /* 0x0067ee0000100c00 */
[----:B------:R-:W-:-:S07]  /*9020*/  LEPC R20, `(.L_x_217) ;  /* 0x000000001014794e */ /* 0x000fce0000000000 */
[----:B---3--:R-:W-:Y:S05]  /*9030*/  CALL.ABS.NOINC R24 ;  /* 0x0000000018007343 */ /* 0x008fea0003c00000 */
.L_x_217:
[----:B------:R-:W-:-:S07]  /*9040*/  VIADD R22, R28, 0x3 ;  /* 0x000000031c167836 */ /* 0x000fce0000000000 */
.L_x_214:
[----:B------:R-:W-:Y:S05]  /*9050*/  BSYNC.RECONVERGENT B6 ;  /* 0x0000000000067941 */ /* 0x000fea0003800200 */
.L_x_213:
[----:B------:R-:W-:Y:S01]  /*9060*/  IMAD R0, R29, R36, RZ ;  /* 0x000000241d007224 */ /* 0x000fe200078e02ff */
[----:B------:R-:W-:Y:S04]  /*9070*/  BSSY.RECONVERGENT B6, `(.L_x_218) ;  /* 0x000004f000067945 */ /* 0x000fe80003800200 */
[----:B------:R-:W-:-:S04]  /*9080*/  IADD3 R0, PT, PT, R0, -0x1, RZ ;  /* 0xffffffff00007810 */ /* 0x000fc80007ffe0ff */
[----:B------:R-:W-:-:S13]  /*9090*/  ISETP.GE.U32.AND P0, PT, R0, 0x3, PT ;  /* 0x000000030000780c */ /* 0x000fda0003f06070 */
[----:B------:R-:W-:Y:S05]  /*90a0*/  @!P0 BRA `(.L_x_219) ;  /* 0x00000004002c8947 */ /* 0x000fea0003800000 */
.L_x_224:
[C---:B------:R-:W-:Y:S01]  /*90b0*/  ISETP.NE.AND P0, PT, R22.reuse, RZ, PT ;  /* 0x000000ff1600720c */ /* 0x040fe20003f05270 */
[C---:B------:R-:W-:Y:S01]  /*90c0*/  IMAD.WIDE.U32 R10, R22.reuse, 0x4, R48 ;  /* 0x00000004160a7825 */ /* 0x040fe200078e0030 */
[----:B------:R-:W-:Y:S01]  /*90d0*/  MOV R8, 0x0 ;  /* 0x0000000000087802 */ /* 0x000fe20000000f00 */
[----:B------:R-:W0:Y:S03]  /*90e0*/  LDCU.64 UR4, c[0x4][0x28] ;  /* 0x01000500ff0477ac */ /* 0x000e260008000a00 */
[----:B------:R-:W2:Y:S07]  /*90f0*/  LDG.E R25, desc[UR36][R10.64] ;  /* 0x000000240a197981 */ /* 0x000eae000c1e1900 */
[----:B------:R-:W-:-:S04]  /*9100*/  @P0 VIADD R5, R22, 0xffffffff ;  /* 0xffffffff16050836 */ /* 0x000fc80000000000 */
[----:B------:R-:W-:-:S06]  /*9110*/  @P0 IMAD.WIDE.U32 R4, R5, 0x4, R48 ;  /* 0x0000000405040825 */ /* 0x000fcc00078e0030 */
[----:B------:R0:W3:Y:S01]  /*9120*/  @P0 LDG.E R4, desc[UR36][R4.64] ;  /* 0x0000002404040981 */ /* 0x0000e2000c1e1900 */
[----:B------:R-:W-:Y:S01]  /*9130*/  IMAD.MOV.U32 R26, RZ, RZ, R22 ;  /* 0x000000ffff1a7224 */ /* 0x000fe200078e0016 */
[----:B------:R-:W1:Y:S01]  /*9140*/  LDC.64 R8, c[0x4][R8] ;  /* 0x0100000008087b82 */ /* 0x000e620000000a00 */
[----:B------:R-:W-:-:S04]  /*9150*/  ISETP.NE.AND P1, PT, R22, RZ, PT ;  /* 0x000000ff1600720c */ /* 0x000fc80003f25270 */
[----:B------:R-:W-:Y:S01]  /*9160*/  P2R R23, PR, RZ, 0x2 ;  /* 0x00000002ff177803 */ /* 0x000fe20000000000 */
[----:B0-----:R-:W-:Y:S02]  /*9170*/  IMAD.U32 R5, RZ, RZ, UR5 ;  /* 0x00000005ff057e24 */ /* 0x001fe4000f8e00ff */
[----:B---3--:R-:W-:-:S04]  /*9180*/  @P0 IMAD.IADD R17, R17, 0x1, R4 ;  /* 0x0000000111110824 */ /* 0x008fc800078e0204 */
[----:B------:R-:W-:Y:S01]  /*9190*/  IMAD.MOV.U32 R27, RZ, RZ, R17 ;  /* 0x000000ffff1b7224 */ /* 0x000fe200078e0011 */
[----:B------:R-:W-:Y:S01]  /*91a0*/  MOV R24, R17 ;  /* 0x0000001100187202 */ /* 0x000fe20000000f00 */
[----:B------:R0:W-:Y:S04]  /*91b0*/  STG.E desc[UR36][R10.64], R17 ;  /* 0x000000110a007986 */ /* 0x0001e8000c101924 */
[----:B--2---:R0:W-:Y:S01]  /*91c0*/  STL.128 [R1+0x10], R24 ;  /* 0x0000101801007387 */ /* 0x0041e20000100c00 */
[----:B------:R-:W-:Y:S01]  /*91d0*/  IADD3 R6, P0, PT, R2, 0x10, RZ ;  /* 0x0000001002067810 */ /* 0x000fe20007f1e0ff */
[----:B------:R-:W-:-:S03]  /*91e0*/  IMAD.U32 R4, RZ, RZ, UR4 ;  /* 0x00000004ff047e24 */ /* 0x000fc6000f8e00ff */
[----:B-1----:R-:W-:-:S09]  /*91f0*/  IADD3.X R7, PT, PT, RZ, R30, RZ, P0, !PT ;  /* 0x0000001eff077210 */ /* 0x002fd200007fe4ff */
[----:B------:R-:W-:-:S07]  /*9200*/  LEPC R20, `(.L_x_220) ;  /* 0x000000001014794e */ /* 0x000fce0000000000 */
[----:B0-----:R-:W-:Y:S05]  /*9210*/  CALL.ABS.NOINC R8 ;  /* 0x0000000008007343 */ /* 0x001fea0003c00000 */
.L_x_220:
[C---:B------:R-:W-:Y:S01]  /*9220*/  IMAD.WIDE.U32 R58, R22.reuse, 0x4, R48 ;  /* 0x00000004163a7825 */ /* 0x040fe200078e0030 */
[----:B------:R-:W-:Y:S01]  /*9230*/  MOV R28, 0x0 ;  /* 0x00000000001c7802 */ /* 0x000fe20000000f00 */
[----:B------:R-:W0:Y:S03]  /*9240*/  LDCU.64 UR4, c[0x4][0x28] ;  /* 0x01000500ff0477ac */ /* 0x000e260008000a00 */
[----:B------:R-:W2:Y:S04]  /*9250*/  LDG.E R16, desc[UR36][R58.64] ;  /* 0x000000243a107981 */ /* 0x000ea8000c1e1900 */
[----:B------:R-:W3:Y:S01]  /*9260*/  LDG.E R17, desc[UR36][R58.64+0x4] ;  /* 0x000004243a117981 */ /* 0x000ee2000c1e1900 */
[----:B------:R-:W-:Y:S01]  /*9270*/  VIADD R18, R22, 0x1 ;  /* 0x0000000116127836 */ /* 0x000fe20000000000 */
[----:B------:R1:W4:Y:S01]  /*9280*/  LDC.64 R8, c[0x4][R28] ;  /* 0x010000001c087b82 */ /* 0x0003220000000a00 */
[----:B------:R-:W-:-:S04]  /*9290*/  IADD3 R37, P0, PT, R2, 0x10, RZ ;  /* 0x0000001002257810 */ /* 0x000fc80007f1e0ff */
[----:B------:R-:W-:Y:S01]  /*92a0*/  IADD3.X R39, PT, PT, RZ, R30, RZ, P0, !PT ;  /* 0x0000001eff277210 */ /* 0x000fe200007fe4ff */
[----:B------:R-:W-:Y:S02]  /*92b0*/  IMAD.MOV.U32 R6, RZ, RZ, R37 ;  /* 0x000000ffff067224 */ /* 0x000fe400078e0025 */
[----:B0-----:R-:W-:Y:S01]  /*92c0*/  IMAD.U32 R4, RZ, RZ, UR4 ;  /* 0x00000004ff047e24 */ /* 0x001fe2000f8e00ff */
[----:B------:R-:W-:Y:S01]  /*92d0*/  MOV R7, R39 ;  /* 0x0000002700077202 */ /* 0x000fe20000000f00 */
[----:B------:R-:W-:Y:S02]  /*92e0*/  IMAD.U32 R5, RZ, RZ, UR5 ;  /* 0x00000005ff057e24 */ /* 0x000fe4000f8e00ff */
[----:B--2---:R-:W-:-:S04]  /*92f0*/  IMAD.IADD R16, R25, 0x1, R16 ;  /* 0x0000000119107824 */ /* 0x004fc800078e0210 */
[----:B------:R-:W-:Y:S01]  /*9300*/  IMAD.MOV.U32 R19, RZ, RZ, R16 ;  /* 0x000000ffff137224 */ /* 0x000fe200078e0010 */
[----:B------:R1:W-:Y:S04]  /*9310*/  STG.E desc[UR36][R58.64+0x4], R16 ;  /* 0x000004103a007986 */ /* 0x0003e8000c101924 */
[----:B---34-:R1:W-:Y:S02]  /*9320*/  STL.128 [R1+0x10], R16 ;  /* 0x0000101001007387 */ /* 0x0183e40000100c00 */
[----:B------:R-:W-:-:S07]  /*9330*/  LEPC R20, `(.L_x_221) ;  /* 0x000000001014794e */ /* 0x000fce0000000000 */
[----:B-1----:R-:W-:Y:S05]  /*9340*/  CALL.ABS.NOINC R8 ;  /* 0x0000000008007343 */ /* 0x002fea0003c00000 */
.L_x_221:
[----:B------:R-:W2:Y:S04]  /*9350*/  LDG.E R24, desc[UR36][R58.64+0x4] ;  /* 0x000004243a187981 */ /* 0x000ea8000c1e1900 */
[----:B------:R-:W3:Y:S01]  /*9360*/  LDG.E R25, desc[UR36][R58.64+0x8] ;  /* 0x000008243a197981 */ /* 0x000ee2000c1e1900 */
[----:B------:R-:W-:Y:S01]  /*9370*/  VIADD R26, R22, 0x2 ;  /* 0x00000002161a7836 */ /* 0x000fe20000000000 */
[----:B------:R0:W1:Y:S01]  /*9380*/  LDC.64 R8, c[0x4][R28] ;  /* 0x010000001c087b82 */ /* 0x0000620000000a00 */
[----:B------:R-:W4:Y:S01]  /*9390*/  LDCU.64 UR4, c[0x4][0x28] ;  /* 0x01000500ff0477ac */ /* 0x000f220008000a00 */
[----:B------:R-:W-:Y:S02]  /*93a0*/  IMAD.MOV.U32 R6, RZ, RZ, R37 ;  /* 0x000000ffff067224 */ /* 0x000fe400078e0025 */
[----:B------:R-:W-:Y:S01]  /*93b0*/  IMAD.MOV.U32 R7, RZ, RZ, R39 ;  /* 0x000000ffff077224 */ /* 0x000fe200078e0027 */
[----:B----4-:R-:W-:Y:S01]  /*93c0*/  MOV R4, UR4 ;  /* 0x0000000400047c02 */ /* 0x010fe20008000f00 */
[----:B------:R-:W-:-:S02]  /*93d0*/  IMAD.U32 R5, RZ, RZ, UR5 ;  /* 0x00000005ff057e24 */ /* 0x000fc4000f8e00ff */
[----:B--2---:R-:W-:-:S04]  /*93e0*/  IMAD.IADD R24, R17, 0x1, R24 ;  /* 0x0000000111187824 */ /* 0x004fc800078e0218 */
[----:B------:R-:W-:Y:S01]  /*93f0*/  IMAD.MOV.U32 R27, RZ, RZ, R24 ;  /* 0x000000ffff1b7224 */ /* 0x000fe200078e0018 */
[----:B------:R0:W-:Y:S04]  /*9400*/  STG.E desc[UR36][R58.64+0x8], R24 ;  /* 0x000008183a007986 */ /* 0x0001e8000c101924 */
[----:B-1-3--:R0:W-:Y:S02]  /*9410*/  STL.128 [R1+0x10], R24 ;  /* 0x0000101801007387 */ /* 0x00a1e40000100c00 */
[----:B------:R-:W-:-:S07]  /*9420*/  LEPC R20, `(.L_x_222) ;  /* 0x000000001014794e */ /* 0x000fce0000000000 */
[----:B0-----:R-:W-:Y:S05]  /*9430*/  CALL.ABS.NOINC R8 ;  /* 0x0000000008007343 */ /* 0x001fea0003c00000 */
.L_x_222:
[----:B------:R-:W2:Y:S04]  /*9440*/  LDG.E R16, desc[UR36][R58.64+0x8] ;  /* 0x000008243a107981 */ /* 0x000ea8000c1e1900 */
[----:B------:R-:W3:Y:S01]  /*9450*/  LDG.E R17, desc[UR36][R58.64+0xc] ;  /* 0x00000c243a117981 */ /* 0x000ee2000c1e1900 */
[----:B------:R-:W-:Y:S01]  /*9460*/  VIADD R18, R22, 0x3 ;  /* 0x0000000316127836 */ /* 0x000fe20000000000 */
[----:B------:R0:W1:Y:S01]  /*9470*/  LDC.64 R8, c[0x4][R28] ;  /* 0x010000001c087b82 */ /* 0x0000620000000a00 */
[----:B------:R-:W4:Y:S01]  /*9480*/  LDCU.64 UR4, c[0x4][0x28] ;  /* 0x01000500ff0477ac */ /* 0x000f220008000a00 */
[----:B------:R-:W-:Y:S02]  /*9490*/  IMAD.MOV.U32 R6, RZ, RZ, R37 ;  /* 0x000000ffff067224 */ /* 0x000fe400078e0025 */
[----:B------:R-:W-:-:S02]  /*94a0*/  IMAD.MOV.U32 R7, RZ, RZ, R39 ;  /* 0x000000ffff077224 */ /* 0x000fc400078e0027 */
[----:B----4-:R-:W-:Y:S01]  /*94b0*/  IMAD.U32 R4, RZ, RZ, UR4 ;  /* 0x00000004ff047e24 */ /* 0x010fe2000f8e00ff */
[----:B------:R-:W-:Y:S02]  /*94c0*/  MOV R5, UR5 ;  /* 0x0000000500057c02 */ /* 0x000fe40008000f00 */
[----:B--2---:R-:W-:-:S05]  /*94d0*/  IADD3 R16, PT, PT, R25, R16, RZ ;  /* 0x0000001019107210 */ /* 0x004fca0007ffe0ff */
[----:B------:R-:W-:Y:S01]  /*94e0*/  IMAD.MOV.U32 R19, RZ, RZ, R16 ;  /* 0x000000ffff137224 */ /* 0x000fe200078e0010 */
[----:B------:R0:W-:Y:S04]  /*94f0*/  STG.E desc[UR36][R58.64+0xc], R16 ;  /* 0x00000c103a007986 */ /* 0x0001e8000c101924 */
[----:B-1-3--:R0:W-:Y:S02]  /*9500*/  STL.128 [R1+0x10], R16 ;  /* 0x0000101001007387 */ /* 0x00a1e40000100c00 */
[----:B------:R-:W-:-:S07]  /*9510*/  LEPC R20, `(.L_x_223) ;  /* 0x000000001014794e */ /* 0x000fce0000000000 */
[----:B0-----:R-:W-:Y:S05]  /*9520*/  CALL.ABS.NOINC R8 ;  /* 0x0000000008007343 */ /* 0x001fea0003c00000 */
.L_x_223:
[----:B------:R-:W-:Y:S01]  /*9530*/  ISETP.NE.AND P6, PT, R23, RZ, PT ;  /* 0x000000ff1700720c */ /* 0x000fe20003fc5270 */
[----:B------:R-:W-:-:S12]  /*9540*/  VIADD R22, R22, 0x4 ;  /* 0x0000000416167836 */ /* 0x000fd80000000000 */
[----:B------:R-:W-:Y:S05]  /*9550*/  @P6 BRA `(.L_x_224) ;  /* 0xfffffff800d46947 */ /* 0x000fea000383ffff */
.L_x_219:
[----:B------:R-:W-:Y:S05]  /*9560*/  BSYNC.RECONVERGENT B6 ;  /* 0x0000000000067941 */ /* 0x000fea0003800200 */
.L_x_218:
[----:B------:R-:W-:Y:S01]  /*9570*/  MOV R8, 0x0 ;  /* 0x0000000000087802 */ /* 0x000fe20000000f00 */
[----:B------:R-:W0:Y:S01]  /*9580*/  LDCU.64 UR4, c[0x4][0x8] ;  /* 0x01000100ff0477ac */ /* 0x000e220008000a00 */
[----:B------:R-:W-:-:S04]  /*9590*/  CS2R R6, SRZ ;  /* 0x0000000000067805 */ /* 0x000fc8000001ff00 */
[----:B------:R-:W1:Y:S01]  /*95a0*/  LDC.64 R8, c[0x4][R8] ;  /* 0x0100000008087b82 */ /* 0x000e620000000a00 */
[----:B0-----:R-:W-:Y:S01]  /*95b0*/  MOV R4, UR4 ;  /* 0x0000000400047c02 */ /* 0x001fe20008000f00 */
[----:B------:R-:W-:-:S07]  /*95c0*/  IMAD.U32 R5, RZ, RZ, UR5 ;  /* 0x00000005ff057e24 */ /* 0x000fce000f8e00ff */
[----:B------:R-:W-:-:S07]  /*95d0*/  LEPC R20, `(.L_x_225) ;  /* 0x000000001014794e */ /* 0x000fce0000000000 */
[----:B-1----:R-:W-:Y:S05]  /*95e0*/  CALL.ABS.NOINC R8 ;  /* 0x0000000008007343 */ /* 0x002fea0003c00000 */
.L_x_225:
        /* <DEDUP_REMOVED lines=8> */
[----:B--23--:R1:W-:Y:S06]  /*9670*/  STL [R1], R0 ;  /* 0x0000000001007387 */ /* 0x00c3ec0000100800 */
[----:B------:R-:W-:-:S07]  /*9680*/  LEPC R20, `(.L_x_226) ;  /* 0x000000001014794e */ /* 0x000fce0000000000 */
[----:B-1----:R-:W-:Y:S05]  /*9690*/  CALL.ABS.NOINC R8 ;  /* 0x0000000008007343 */ /* 0x002fea0003c00000 */
.L_x_226:
[----:B------:R-:W2:Y:S01]  /*96a0*/  LDG.E R0, desc[UR36][R48.64+0x4] ;  /* 0x0000042430007981 */ /* 0x000ea2000c1e1900 */
[----:B------:R0:W1:Y:S01]  /*96b0*/  LDC.64 R8, c[0x4][R16] ;  /* 0x0100000010087b82 */ /* 0x0000620000000a00 */
[----:B------:R-:W3:Y:S01]  /*96c0*/  LDCU.64 UR4, c[0x4][0x10] ;  /* 0x01000200ff0477ac */ /* 0x000ee20008000a00 */
[----:B------:R-:W-:Y:S01]  /*96d0*/  MOV R6, R2 ;  /* 0x0000000200067202 */ /* 0x000fe20000000f00 */
[----:B------:R-:W-:Y:S02]  /*96e0*/  IMAD.MOV.U32 R7, RZ, RZ, R30 ;  /* 0x000000ffff077224 */ /* 0x000fe400078e001e */
[----:B---3--:R-:W-:Y:S02]  /*96f0*/  IMAD.U32 R4, RZ, RZ, UR4 ;  /* 0x00000004ff047e24 */ /* 0x008fe4000f8e00ff */
[----:B------:R-:W-:Y:S01]  /*9700*/  IMAD.U32 R5, RZ, RZ, UR5 ;  /* 0x00000005ff057e24 */ /* 0x000fe2000f8e00ff */
[----:B-12---:R0:W-:Y:S06]  /*9710*/  STL [R1], R0 ;  /* 0x0000000001007387 */ /* 0x0061ec0000100800 */
[----:B------:R-:W-:-:S07]  /*9720*/  LEPC R20, `(.L_x_227) ;  /* 0x000000001014794e */ /* 0x000fce0000000000 */
[----:B0-----:R-:W-:Y:S05]  /*9730*/  CALL.ABS.NOINC R8 ;  /* 0x0000000008007343 */ /* 0x001fea0003c00000 */
.L_x_227:
        /* <DEDUP_REMOVED lines=10> */
.L_x_228:
        /* <DEDUP_REMOVED lines=10> */
.L_x_229:
[----:B------:R-:W0:Y:S01]  /*9880*/  LDC.64 R16, c[0x4][R16] ;  /* 0x0100000010107b82 */ /* 0x000e220000000a00 */
[----:B------:R-:W1:Y:S01]  /*9890*/  LDCU.64 UR4, c[0x4][0x8] ;  /* 0x01000100ff0477ac */ /* 0x000e620008000a00 */
[----:B------:R-:W-:Y:S01]  /*98a0*/  CS2R R6, SRZ ;  /* 0x0000000000067805 */ /* 0x000fe2000001ff00 */
[----:B-1----:R-:W-:Y:S02]  /*98b0*/  IMAD.U32 R4, RZ, RZ, UR4 ;  /* 0x00000004ff047e24 */ /* 0x002fe4000f8e00ff */
[----:B------:R-:W-:-:S07]  /*98c0*/  IMAD.U32 R5, RZ, RZ, UR5 ;  /* 0x00000005ff057e24 */ /* 0x000fce000f8e00ff */
[----:B------:R-:W-:-:S07]  /*98d0*/  LEPC R20, `(.L_x_205) ;  /* 0x000000001014794e */ /* 0x000fce0000000000 */
[----:B0-----:R-:W-:Y:S05]  /*98e0*/  CALL.ABS.NOINC R16 ;  /* 0x0000000010007343 */ /* 0x001fea0003c00000 */
.L_x_205:
[----:B------:R-:W-:Y:S05]  /*98f0*/  BSYNC.RECONVERGENT B7 ;  /* 0x0000000000077941 */ /* 0x000fea0003800200 */
.L_x_190:
[----:B------:R-:W-:Y:S02]  /*9900*/  ISETP.GE.U32.AND P0, PT, R38, 0x4, PT ;  /* 0x000000042600780c */ /* 0x000fe40003f06070 */
[----:B------:R-:W-:-:S11]  /*9910*/  IADD3 R36, PT, PT, R36, 0x1, RZ ;  /* 0x0000000124247810 */ /* 0x000fd60007ffe0ff */
[----:B------:R-:W-:Y:S05]  /*9920*/  @!P0 BRA `(.L_x_230) ;  /* 0xffffffe400248947 */ /* 0x000fea000383ffff */
[----:B------:R-:W-:Y:S01]  /*9930*/  ISETP.NE.AND P0, PT, R40, RZ, PT ;  /* 0x000000ff2800720c */ /* 0x000fe20003f05270 */
[----:B------:R-:W-:Y:S05]  /*9940*/  WARPSYNC.ALL ;  /* 0x0000000000007948 */ /* 0x000fea0003800000 */
[----:B------:R-:W-:Y:S07]  /*9950*/  BAR.SYNC.DEFER_BLOCKING 0x0 ;  /* 0x0000000000007b1d */ /* 0x000fee0000010000 */
[----:B------:R-:W-:Y:S05]  /*9960*/  @P0 BRA `(.L_x_231) ;  /* 0x0000000400000947 */ /* 0x000fea0003800000 */
[----:B------:R-:W-:Y:S01]  /*9970*/  MOV R16, 0x0 ;  /* 0x0000000000107802 */ /* 0x000fe20000000f00 */
[----:B------:R4:W-:Y:S01]  /*9980*/  STL [R1+0x20], R32 ;  /* 0x0000202001007387 */ /* 0x0009e20000100800 */
[----:B------:R-:W3:Y:S01]  /*9990*/  LDCU.64 UR4, c[0x4][0x68] ;  /* 0x01000d00ff0477ac */ /* 0x000ee20008000a00 */
[----:B012---:R-:W-:Y:S01]  /*99a0*/  IADD3 R6, P0, PT, R2, 0x20, RZ ;  /* 0x0000002002067810 */ /* 0x007fe20007f1e0ff */
[----:B------:R4:W0:Y:S04]  /*99b0*/  LDC.64 R8, c[0x4][R16] ;  /* 0x0100000010087b82 */ /* 0x0008280000000a00 */
[----:B------:R-:W-:Y:S02]  /*99c0*/  IMAD.X R7, RZ, RZ, R30, P0 ;  /* 0x000000ffff077224 */ /* 0x000fe400000e061e */
[----:B---3--:R-:W-:-:S02]  /*99d0*/  IMAD.U32 R4, RZ, RZ, UR4 ;  /* 0x00000004ff047e24 */ /* 0x008fc4000f8e00ff */
[----:B----4-:R-:W-:-:S07]  /*99e0*/  IMAD.U32 R5, RZ, RZ, UR5 ;  /* 0x00000005ff057e24 */ /* 0x010fce000f8e00ff */
[----:B------:R-:W-:-:S07]  /*99f0*/  LEPC R20, `(.L_x_232) ;  /* 0x000000001014794e */ /* 0x000fce0000000000 */
[----:B0----5:R-:W-:Y:S05]  /*9a00*/  CALL.ABS.NOINC R8 ;  /* 0x0000000008007343 */ /* 0x021fea0003c00000 */
.L_x_232:
[----:B------:R0:W1:Y:S01]  /*9a10*/  LDC.64 R8, c[0x4][R16] ;  /* 0x0100000010087b82 */ /* 0x0000620000000a00 */
[----:B------:R-:W2:Y:S01]  /*9a20*/  LDCU.64 UR4, c[0x4][0x8] ;  /* 0x01000100ff0477ac */ /* 0x000ea20008000a00 */
[----:B------:R-:W-:Y:S02]  /*9a30*/  CS2R R6, SRZ ;  /* 0x0000000000067805 */ /* 0x000fe4000001ff00 */
[----:B--2---:R-:W-:Y:S01]  /*9a40*/  MOV R4, UR4 ;  /* 0x0000000400047c02 */ /* 0x004fe20008000f00 */
[----:B0-----:R-:W-:-:S07]  /*9a50*/  IMAD.U32 R5, RZ, RZ, UR5 ;  /* 0x00000005ff057e24 */ /* 0x001fce000f8e00ff */
[----:B------:R-:W-:-:S07]  /*9a60*/  LEPC R20, `(.L_x_233) ;  /* 0x000000001014794e */ /* 0x000fce0000000000 */
[----:B-1----:R-:W-:Y:S05]  /*9a70*/  CALL.ABS.NOINC R8 ;  /* 0x0000000008007343 */ /* 0x002fea0003c00000 */
.L_x_233:
        /* <DEDUP_REMOVED lines=10> */
.L_x_234:
        /* <DEDUP_REMOVED lines=10> */
.L_x_235:
        /* <DEDUP_REMOVED lines=10> */
.L_x_236:
        /* <DEDUP_REMOVED lines=10> */
.L_x_237:
[----:B------:R-:W0:Y:S01]  /*9d00*/  LDC.64 R16, c[0x4][R16] ;  /* 0x0100000010107b82 */ /* 0x000e220000000a00 */
[----:B------:R-:W1:Y:S01]  /*9d10*/  LDCU.64 UR4, c[0x4][0x8] ;  /* 0x01000100ff0477ac */ /* 0x000e620008000a00 */
[----:B------:R-:W-:Y:S01]  /*9d20*/  CS2R R6, SRZ ;  /* 0x0000000000067805 */ /* 0x000fe2000001ff00 */
[----:B-1----:R-:W-:Y:S02]  /*9d30*/  IMAD.U32 R4, RZ, RZ, UR4 ;  /* 0x00000004ff047e24 */ /* 0x002fe4000f8e00ff */
[----:B------:R-:W-:-:S07]  /*9d40*/  IMAD.U32 R5, RZ, RZ, UR5 ;  /* 0x00000005ff057e24 */ /* 0x000fce000f8e00ff */
[----:B------:R-:W-:-:S07]  /*9d50*/  LEPC R20, `(.L_x_231) ;  /* 0x000000001014794e */ /* 0x000fce0000000000 */
[----:B0-----:R-:W-:Y:S05]  /*9d60*/  CALL.ABS.NOINC R16 ;  /* 0x0000000010007343 */ /* 0x001fea0003c00000 */
.L_x_231:
[----:B------:R-:W4:Y:S01]  /*9d70*/  LDC R0, c[0x0][0x390] ;  /* 0x0000e400ff007b82 */ /* 0x000f220000000800 */
[----:B------:R-:W-:Y:S07]  /*9d80*/  WARPSYNC.ALL ;  /* 0x0000000000007948 */ /* 0x000fee0003800000 */
[----:B------:R-:W-:Y:S01]  /*9d90*/  BAR.SYNC.DEFER_BLOCKING 0x0 ;  /* 0x0000000000007b1d */ /* 0x000fe20000010000 */
[----:B----4-:R-:W-:-:S04]  /*9da0*/  ISETP.GE.AND P0, PT, R0, 0x1, PT ;  /* 0x000000010000780c */ /* 0x010fc80003f06270 */
[----:B------:R-:W-:-:S13]  /*9db0*/  ISETP.NE.OR P0, PT, R40, RZ, !P0 ;  /* 0x000000ff2800720c */ /* 0x000fda0004705670 */
[----:B------:R-:W-:Y:S05]  /*9dc0*/  @P0 BRA `(.L_x_238) ;  /* 0x0000000c00c40947 */ /* 0x000fea0003800000 */
[----:B------:R-:W4:Y:S01]  /*9dd0*/  LDC R28, c[0x0][0x390] ;  /* 0x0000e400ff1c7b82 */ /* 0x000f220000000800 */
[----:B------:R-:W-:Y:S01]  /*9de0*/  IMAD.MOV.U32 R27, RZ, RZ, RZ ;  /* 0x000000ffff1b7224 */ /* 0x000fe200078e00ff */
[----:B----4-:R-:W-:-:S04]  /*9df0*/  IADD3 R0, PT, PT, R28, -0x1, RZ ;  /* 0xffffffff1c007810 */ /* 0x010fc80007ffe0ff */
[----:B------:R-:W-:-:S13]  /*9e00*/  ISETP.GE.U32.AND P0, PT, R0, 0x3, PT ;  /* 0x000000030000780c */ /* 0x000fda0003f06070 */
[----:B------:R-:W-:Y:S05]  /*9e10*/  @!P0 BRA `(.L_x_239) ;  /* 0x00000008000c8947 */ /* 0x000fea0003800000 */
[----:B------:R-:W-:Y:S01]  /*9e20*/  BSSY.RECONVERGENT B6, `(.L_x_240) ;  /* 0x0000081000067945 */ /* 0x000fe20003800200 */
[----:B------:R-:W-:-:S07]  /*9e30*/  IMAD.MOV.U32 R27, RZ, RZ, RZ ;  /* 0x000000ffff1b7224 */ /* 0x000fce00078e00ff */
.L_x_245:
[----:B--23--:R-:W-:Y:S01]  /*9e40*/  IMAD.WIDE.U32 R4, R27, 0x4, R50 ;  /* 0x000000041b047825 */ /* 0x00cfe200078e0032 */
[----:B-1----:R-:W-:Y:S01]  /*9e50*/  MOV R8, 0x0 ;  /* 0x0000000000087802 */ /* 0x002fe20000000f00 */
[----:B------:R-:W1:Y:S03]  /*9e60*/  LDCU.64 UR4, c[0x4][0x38] ;  /* 0x01000700ff0477ac */ /* 0x000e660008000a00 */
[----:B------:R-:W2:Y:S02]  /*9e70*/  LDG.E R3, desc[UR36][R4.64] ;  /* 0x0000002404037981 */ /* 0x000ea4000c1e1900 */
[----:B--2---:R-:W-:-:S05]  /*9e80*/  SHF.R.S32.HI R0, RZ, R32, R3 ;  /* 0x00000020ff007219 */ /* 0x004fca0000011403 */
[----:B------:R-:W-:-:S05]  /*9e90*/  IMAD.SHL.U32 R0, R0, 0x4, RZ ;  /* 0x0000000400007824 */ /* 0x000fca00078e00ff */
[----:B------:R-:W-:-:S04]  /*9ea0*/  LOP3.LUT R17, R0, 0xc, RZ, 0xc0, !PT ;  /* 0x0000000c00117812 */ /* 0x000fc800078ec0ff */
[----:B------:R-:W-:-:S04]  /*9eb0*/  IADD3 R16, P0, PT, R48, R17, RZ ;  /* 0x0000001130107210 */ /* 0x000fc80007f1e0ff */
[----:B------:R-:W-:-:S05]  /*9ec0*/  IADD3.X R17, PT, PT, RZ, R49, RZ, P0, !PT ;  /* 0x00000031ff117210 */ /* 0x000fca00007fe4ff */
[----:B------:R-:W2:Y:S01]  /*9ed0*/  LDG.E R0, desc[UR36][R16.64] ;  /* 0x0000002410007981 */ /* 0x000ea2000c1e1900 */
[----:B------:R-:W3:Y:S01]  /*9ee0*/  F2F.F64.F32 R10, R3 ;  /* 0x00000003000a7310 */ /* 0x000ee20000201800 */
[----:B0-----:R-:W0:Y:S01]  /*9ef0*/  LDC.64 R8, c[0x4][R8] ;  /* 0x0100000008087b82 */ /* 0x001e220000000a00 */
[----:B-1----:R-:W-:Y:S01]  /*9f00*/  IMAD.U32 R4, RZ, RZ, UR4 ;  /* 0x00000004ff047e24 */ /* 0x002fe2000f8e00ff */
[----:B------:R-:W-:Y:S01]  /*9f10*/  MOV R7, R30 ;  /* 0x0000001e00077202 */ /* 0x000fe20000000f00 */
[----:B------:R-:W-:Y:S02]  /*9f20*/  IMAD.U32 R5, RZ, RZ, UR5 ;  /* 0x00000005ff057e24 */ /* 0x000fe4000f8e00ff */
[----:B------:R-:W-:Y:S01]  /*9f30*/  IMAD.MOV.U32 R6, RZ, RZ, R2 ;  /* 0x000000ffff067224 */ /* 0x000fe200078e0002 */
[----:B---3--:R1:W-:Y:S04]  /*9f40*/  STL.64 [R1+0x8], R10 ;  /* 0x0000080a01007387 */ /* 0x0083e80000100a00 */
[----:B0-2---:R1:W-:Y:S02]  /*9f50*/  STL [R1], R0 ;  /* 0x0000000001007387 */ /* 0x0053e40000100800 */
[----:B------:R-:W-:-:S07]  /*9f60*/  LEPC R20, `(.L_x_241) ;  /* 0x000000001014794e */ /* 0x000fce0000000000 */
[----:B-1---5:R-:W-:Y:S05]  /*9f70*/  CALL.ABS.NOINC R8 ;  /* 0x0000000008007343 */ /* 0x022fea0003c00000 */
.L_x_241:
[----:B------:R-:W2:Y:S01]  /*9f80*/  LDG.E R5, desc[UR36][R16.64] ;  /* 0x0000002410057981 */ /* 0x000ea2000c1e1900 */
[----:B------:R-:W-:-:S04]  /*9f90*/  IMAD.WIDE.U32 R18, R27, 0x4, R50 ;  /* 0x000000041b127825 */ /* 0x000fc800078e0032 */
[----:B------:R-:W-:Y:S01]  /*9fa0*/  IMAD.WIDE.U32 R8, R27, 0x4, R52 ;  /* 0x000000041b087825 */ /* 0x000fe200078e0034 */
[----:B------:R-:W3:Y:S01]  /*9fb0*/  LDG.E R11, desc[UR36][R18.64] ;  /* 0x00000024120b7981 */ /* 0x000ee2000c1e1900 */
[----:B------:R-:W-:Y:S01]  /*9fc0*/  MOV R26, 0x0 ;  /* 0x00000000001a7802 */ /* 0x000fe20000000f00 */
[----:B------:R-:W0:Y:S01]  /*9fd0*/  LDCU.64 UR4, c[0x4][0x38] ;  /* 0x01000700ff0477ac */ /* 0x000e220008000a00 */
[----:B--2---:R-:W-:-:S05]  /*9fe0*/  IMAD.WIDE R4, R5, 0x4, R54 ;  /* 0x0000000405047825 */ /* 0x004fca00078e0236 */
[----:B---3--:R1:W-:Y:S04]  /*9ff0*/  STG.E desc[UR36][R4.64], R11 ;  /* 0x0000000b04007986 */ /* 0x0083e8000c101924 */
[----:B------:R-:W2:Y:S04]  /*a000*/  LDG.E R7, desc[UR36][R16.64] ;  /* 0x0000002410077981 */ /* 0x000ea8000c1e1900 */
[----:B------:R-:W3:Y:S01]  /*a010*/  LD.E R9, desc[UR36][R8.64] ;  /* 0x0000002408097980 */ /* 0x000ee2000c101900 */
[----:B--2---:R-:W-:-:S05]  /*a020*/  IMAD.WIDE R6, R7, 0x4, R56 ;  /* 0x0000000407067825 */ /* 0x004fca00078e0238 */
[----:B---3--:R2:W-:Y:S04]  /*a030*/  ST.E desc[UR36][R6.64], R9 ;  /* 0x0000000906007985 */ /* 0x0085e8000c101924 */
[----:B------:R-:W3:Y:S02]  /*a040*/  LDG.E R0, desc[UR36][R16.64] ;  /* 0x0000002410007981 */ /* 0x000ee4000c1e1900 */
[----:B---3--:R-:W-:-:S05]  /*a050*/  VIADD R13, R0, 0x1 ;  /* 0x00000001000d7836 */ /* 0x008fca0000000000 */
[----:B------:R3:W-:Y:S04]  /*a060*/  STG.E desc[UR36][R16.64], R13 ;  /* 0x0000000d10007986 */ /* 0x0007e8000c101924 */
[----:B------:R-:W4:Y:S02]  /*a070*/  LDG.E R3, desc[UR36][R18.64+0x4] ;  /* 0x0000042412037981 */ /* 0x000f24000c1e1900 */
[----:B----4-:R-:W-:-:S05]  /*a080*/  SHF.R.S32.HI R0, RZ, R32, R3 ;  /* 0x00000020ff007219 */ /* 0x010fca0000011403 */
[----:B------:R-:W-:-:S05]  /*a090*/  IMAD.SHL.U32 R0, R0, 0x4, RZ ;  /* 0x0000000400007824 */ /* 0x000fca00078e00ff */
[----:B------:R-:W-:-:S04]  /*a0a0*/  LOP3.LUT R23, R0, 0xc, RZ, 0xc0, !PT ;  /* 0x0000000c00177812 */ /* 0x000fc800078ec0ff */
[----:B------:R-:W-:-:S05]  /*a0b0*/  IADD3 R22, P0, PT, R48, R23, RZ ;  /* 0x0000001730167210 */ /* 0x000fca0007f1e0ff */
[----:B------:R-:W-:-:S05]  /*a0c0*/  IMAD.X R23, RZ, RZ, R49, P0 ;  /* 0x000000ffff177224 */ /* 0x000fca00000e0631 */
[----:B------:R-:W4:Y:S01]  /*a0d0*/  LDG.E R0, desc[UR36][R22.64] ;  /* 0x0000002416007981 */ /* 0x000f22000c1e1900 */
[----:B-1----:R-:W1:Y:S01]  /*a0e0*/  F2F.F64.F32 R10, R3 ;  /* 0x00000003000a7310 */ /* 0x002e620000201800 */
[----:B--2---:R3:W2:Y:S01]  /*a0f0*/  LDC.64 R8, c[0x4][R26] ;  /* 0x010000001a087b82 */ /* 0x0046a20000000a00 */
[----:B0-----:R-:W-:Y:S01]  /*a100*/  MOV R4, UR4 ;  /* 0x0000000400047c02 */ /* 0x001fe20008000f00 */
[----:B------:R-:W-:Y:S02]  /*a110*/  IMAD.U32 R5, RZ, RZ, UR5 ;  /* 0x00000005ff057e24 */ /* 0x000fe4000f8e00ff */
[----:B------:R-:W-:Y:S02]  /*a120*/  IMAD.MOV.U32 R6, RZ, RZ, R2 ;  /* 0x000000ffff067224 */ /* 0x000fe400078e0002 */
[----:B------:R-:W-:Y:S01]  /*a130*/  IMAD.MOV.U32 R7, RZ, RZ, R30 ;  /* 0x000000ffff077224 */ /* 0x000fe200078e001e */
[----:B-1----:R3:W-:Y:S04]  /*a140*/  STL.64 [R1+0x8], R10 ;  /* 0x0000080a01007387 */ /* 0x0027e80000100a00 */
[----:B--2-4-:R3:W-:Y:S02]  /*a150*/  STL [R1], R0 ;  /* 0x0000000001007387 */ /* 0x0147e40000100800 */
[----:B------:R-:W-:-:S07]  /*a160*/  LEPC R20, `(.L_x_242) ;  /* 0x000000001014794e */ /* 0x000fce0000000000 */
[----:B---3--:R-:W-:Y:S05]  /*a170*/  CALL.ABS.NOINC R8 ;  /* 0x0000000008007343 */ /* 0x008fea0003c00000 */
.L_x_242:
[----:B------:R-:W2:Y:S04]  /*a180*/  LDG.E R5, desc[UR36][R22.64] ;  /* 0x0000002416057981 */ /* 0x000ea8000c1e1900 */
[----:B------:R-:W3:Y:S01]  /*a190*/  LDG.E R9, desc[UR36][R18.64+0x4] ;  /* 0x0000042412097981 */ /* 0x000ee2000c1e1900 */
[----:B------:R-:W-:Y:S01]  /*a1a0*/  IMAD.WIDE.U32 R16, R27, 0x4, R52 ;  /* 0x000000041b107825 */ /* 0x000fe200078e0034 */
[----:B------:R-:W0:Y:S03]  /*a1b0*/  LDCU.64 UR4, c[0x4][0x38] ;  /* 0x01000700ff0477ac */ /* 0x000e260008000a00 */
[----:B--2---:R-:W-:-:S05]  /*a1c0*/  IMAD.WIDE R4, R5, 0x4, R54 ;  /* 0x0000000405047825 */ /* 0x004fca00078e0236 */
[----:B---3--:R-:W-:Y:S04]  /*a1d0*/  STG.E desc[UR36][R4.64], R9 ;  /* 0x0000000904007986 */ /* 0x008fe8000c101924 */
[----:B------:R-:W2:Y:S04]  /*a1e0*/  LDG.E R7, desc[UR36][R22.64] ;  /* 0x0000002416077981 */ /* 0x000ea8000c1e1900 */
[----:B------:R-:W3:Y:S01]  /*a1f0*/  LD.E R11, desc[UR36][R16.64+0x4] ;  /* 0x00000424100b7980 */ /* 0x000ee2000c101900 */
[----:B--2---:R-:W-:-:S05]  /*a200*/  IMAD.WIDE R6, R7, 0x4, R56 ;  /* 0x0000000407067825 */ /* 0x004fca00078e0238 */
[----:B---3--:R1:W-:Y:S04]  /*a210*/  ST.E desc[UR36][R6.64], R11 ;  /* 0x0000000b06007985 */ /* 0x0083e8000c101924 */
[----:B------:R-:W2:Y:S02]  /*a220*/  LDG.E R0, desc[UR36][R22.64] ;  /* 0x0000002416007981 */ /* 0x000ea4000c1e1900 */
[----:B--2---:R-:W-:-:S05]  /*a230*/  IADD3 R13, PT, PT, R0, 0x1, RZ ;  /* 0x00000001000d7810 */ /* 0x004fca0007ffe0ff */
[----:B------:R2:W-:Y:S04]  /*a240*/  STG.E desc[UR36][R22.64], R13 ;  /* 0x0000000d16007986 */ /* 0x0005e8000c101924 */
[----:B------:R-:W3:Y:S02]  /*a250*/  LDG.E R3, desc[UR36][R18.64+0x8] ;  /* 0x0000082412037981 */ /* 0x000ee4000c1e1900 */
[----:B---3--:R-:W-:-:S05]  /*a260*/  SHF.R.S32.HI R0, RZ, R32, R3 ;  /* 0x00000020ff007219 */ /* 0x008fca0000011403 */
[----:B------:R-:W-:-:S05]  /*a270*/  IMAD.SHL.U32 R0, R0, 0x4, RZ ;  /* 0x0000000400007824 */ /* 0x000fca00078e00ff */
[----:B------:R-:W-:-:S04]  /*a280*/  LOP3.LUT R25, R0, 0xc, RZ, 0xc0, !PT ;  /* 0x0000000c00197812 */ /* 0x000fc800078ec0ff */
[----:B------:R-:W-:-:S05]  /*a290*/  IADD3 R24, P0, PT, R48, R25, RZ ;  /* 0x0000001930187210 */ /* 0x000fca0007f1e0ff */
[----:B------:R-:W-:-:S05]  /*a2a0*/  IMAD.X R25, RZ, RZ, R49, P0 ;  /* 0x000000ffff197224 */ /* 0x000fca00000e0631 */
[----:B------:R-:W3:Y:S01]  /*a2b0*/  LDG.E R0, desc[UR36][R24.64] ;  /* 0x0000002418007981 */ /* 0x000ee2000c1e1900 */
[----:B-1----:R-:W1:Y:S01]  /*a2c0*/  F2F.F64.F32 R10, R3 ;  /* 0x00000003000a7310 */ /* 0x002e620000201800 */
[----:B------:R2:W4:Y:S01]  /*a2d0*/  LDC.64 R8, c[0x4][R26] ;  /* 0x010000001a087b82 */ /* 0x0005220000000a00 */
[----:B0-----:R-:W-:Y:S01]  /*a2e0*/  IMAD.U32 R4, RZ, RZ, UR4 ;  /* 0x00000004ff047e24 */ /* 0x001fe2000f8e00ff */
[----:B------:R-:W-:Y:S01]  /*a2f0*/  MOV R5, UR5 ;  /* 0x0000000500057c02 */ /* 0x000fe20008000f00 */
[----:B------:R-:W-:Y:S02]  /*a300*/  IMAD.MOV.U32 R6, RZ, RZ, R2 ;  /* 0x000000ffff067224 */ /* 0x000fe400078e0002 */
[----:B------:R-:W-:Y:S01]  /*a310*/  IMAD.MOV.U32 R7, RZ, RZ, R30 ;  /* 0x000000ffff077224 */ /* 0x000fe200078e001e */
[----:B-1----:R2:W-:Y:S04]  /*a320*/  STL.64 [R1+0x8], R10 ;  /* 0x0000080a01007387 */ /* 0x0025e80000100a00 */
[----:B---34-:R2:W-:Y:S02]  /*a330*/  STL [R1], R0 ;  /* 0x0000000001007387 */ /* 0x0185e40000100800 */
[----:B------:R-:W-:-:S07]  /*a340*/  LEPC R20, `(.L_x_243) ;  /* 0x000000001014794e */ /* 0x000fce0000000000 */
[----:B--2---:R-:W-:Y:S05]  /*a350*/  CALL.ABS.NOINC R8 ;  /* 0x0000000008007343 */ /* 0x004fea0003c00000 */
.L_x_243:
[----:B------:R-:W2:Y:S01]  /*a360*/  LDG.E R5, desc[UR36][R24.64] ;  /* 0x0000002418057981 */ /* 0x000ea2000c1e1900 */
[----:B------:R-:W0:Y:S03]  /*a370*/  LDCU.64 UR4, c[0x4][0x38] ;  /* 0x01000700ff0477ac */ /* 0x000e260008000a00 */
[----:B------:R-:W3:Y:S01]  /*a380*/  LDG.E R9, desc[UR36][R18.64+0x8] ;  /* 0x0000082412097981 */ /* 0x000ee2000c1e1900 */
[----:B--2---:R-:W-:-:S05]  /*a390*/  IMAD.WIDE R4, R5, 0x4, R54 ;  /* 0x0000000405047825 */ /* 0x004fca00078e0236 */
[----:B---3--:R-:W-:Y:S04]  /*a3a0*/  STG.E desc[UR36][R4.64], R9 ;  /* 0x0000000904007986 */ /* 0x008fe8000c101924 */
[----:B------:R-:W2:Y:S04]  /*a3b0*/  LDG.E R7, desc[UR36][R24.64] ;  /* 0x0000002418077981 */ /* 0x000ea8000c1e1900 */
[----:B------:R-:W3:Y:S01]  /*a3c0*/  LD.E R11, desc[UR36][R16.64+0x8] ;  /* 0x00000824100b7980 */ /* 0x000ee2000c101900 */
[----:B--2---:R-:W-:-:S05]  /*a3d0*/  IMAD.WIDE R6, R7, 0x4, R56 ;  /* 0x0000000407067825 */ /* 0x004fca00078e0238 */
[----:B---3--:R1:W-:Y:S04]  /*a3e0*/  ST.E desc[UR36][R6.64], R11 ;  /* 0x0000000b06007985 */ /* 0x0083e8000c101924 */
[----:B------:R-:W2:Y:S02]  /*a3f0*/  LDG.E R0, desc[UR36][R24.64] ;  /* 0x0000002418007981 */ /* 0x000ea4000c1e1900 */
[----:B--2---:R-:W-:-:S05]  /*a400*/  VIADD R13, R0, 0x1 ;  /* 0x00000001000d7836 */ /* 0x004fca0000000000 */
[----:B------:R2:W-:Y:S04]  /*a410*/  STG.E desc[UR36][R24.64], R13 ;  /* 0x0000000d18007986 */ /* 0x0005e8000c101924 */
[----:B------:R-:W3:Y:S02]  /*a420*/  LDG.E R3, desc[UR36][R18.64+0xc] ;  /* 0x00000c2412037981 */ /* 0x000ee4000c1e1900 */
[----:B---3--:R-:W-:-:S04]  /*a430*/  SHF.R.S32.HI R0, RZ, R32, R3 ;  /* 0x00000020ff007219 */ /* 0x008fc80000011403 */
[----:B------:R-:W-:-:S04]  /*a440*/  SHF.L.U32 R0, R0, 0x2, RZ ;  /* 0x0000000200007819 */ /* 0x000fc800000006ff */
[----:B------:R-:W-:-:S04]  /*a450*/  LOP3.LUT R23, R0, 0xc, RZ, 0xc0, !PT ;  /* 0x0000000c00177812 */ /* 0x000fc800078ec0ff */
[----:B------:R-:W-:-:S05]  /*a460*/  IADD3 R22, P0, PT, R48, R23, RZ ;  /* 0x0000001730167210 */ /* 0x000fca0007f1e0ff */
[----:B------:R-:W-:-:S05]  /*a470*/  IMAD.X R23, RZ, RZ, R49, P0 ;  /* 0x000000ffff177224 */ /* 0x000fca00000e0631 */
[----:B------:R-:W3:Y:S01]  /*a480*/  LDG.E R0, desc[UR36][R22.64] ;  /* 0x0000002416007981 */ /* 0x000ee2000c1e1900 */
[----:B-1----:R-:W1:Y:S01]  /*a490*/  F2F.F64.F32 R10, R3 ;  /* 0x00000003000a7310 */ /* 0x002e620000201800 */
[----:B------:R2:W4:Y:S01]  /*a4a0*/  LDC.64 R8, c[0x4][R26] ;  /* 0x010000001a087b82 */ /* 0x0005220000000a00 */
[----:B0-----:R-:W-:Y:S01]  /*a4b0*/  IMAD.U32 R4, RZ, RZ, UR4 ;  /* 0x00000004ff047e24 */ /* 0x001fe2000f8e00ff */
[----:B------:R-:W-:Y:S01]  /*a4c0*/  MOV R6, R2 ;  /* 0x0000000200067202 */ /* 0x000fe20000000f00 */
[----:B------:R-:W-:Y:S02]  /*a4d0*/  IMAD.U32 R5, RZ, RZ, UR5 ;  /* 0x00000005ff057e24 */ /* 0x000fe4000f8e00ff */
[----:B------:R-:W-:Y:S01]  /*a4e0*/  IMAD.MOV.U32 R7, RZ, RZ, R30 ;  /* 0x000000ffff077224 */ /* 0x000fe200078e001e */
[----:B-1----:R2:W-:Y:S04]  /*a4f0*/  STL.64 [R1+0x8], R10 ;  /* 0x0000080a01007387 */ /* 0x0025e80000100a00 */
[----:B---34-:R2:W-:Y:S02]  /*a500*/  STL [R1], R0 ;  /* 0x0000000001007387 */ /* 0x0185e40000100800 */
[----:B------:R-:W-:-:S07]  /*a510*/  LEPC R20, `(.L_x_244) ;  /* 0x000000001014794e */ /* 0x000fce0000000000 */
[----:B--2---:R-:W-:Y:S05]  /*a520*/  CALL.ABS.NOINC R8 ;  /* 0x0000000008007343 */ /* 0x004fea0003c00000 */
.L_x_244:
[----:B------:R-:W2:Y:S01]  /*a530*/  LDG.E R5, desc[UR36][R22.64] ;  /* 0x0000002416057981 */ /* 0x000ea2000c1e1900 */
[----:B------:R-:W0:Y:S03]  /*a540*/  LDC R8, c[0x0][0x390] ;  /* 0x0000e400ff087b82 */ /* 0x000e260000000800 */
[----:B------:R-:W3:Y:S01]  /*a550*/  LDG.E R19, desc[UR36][R18.64+0xc] ;  /* 0x00000c2412137981 */ /* 0x000ee2000c1e1900 */
[----:B--2---:R-:W-:-:S05]  /*a560*/  IMAD.WIDE R4, R5, 0x4, R54 ;  /* 0x0000000405047825 */ /* 0x004fca00078e0236 */
[----:B---3--:R4:W-:Y:S04]  /*a570*/  STG.E desc[UR36][R4.64], R19 ;  /* 0x0000001304007986 */ /* 0x0089e8000c101924 */
[----:B------:R-:W2:Y:S04]  /*a580*/  LDG.E R7, desc[UR36][R22.64] ;  /* 0x0000002416077981 */ /* 0x000ea8000c1e1900 */
[----:B------:R-:W3:Y:S01]  /*a590*/  LD.E R17, desc[UR36][R16.64+0xc] ;  /* 0x00000c2410117980 */ /* 0x000ee2000c101900 */
[----:B--2---:R-:W-:-:S05]  /*a5a0*/  IMAD.WIDE R6, R7, 0x4, R56 ;  /* 0x0000000407067825 */ /* 0x004fca00078e0238 */
[----:B---3--:R4:W-:Y:S04]  /*a5b0*/  ST.E desc[UR36][R6.64], R17 ;  /* 0x0000001106007985 */ /* 0x0089e8000c101924 */
[----:B------:R-:W2:Y:S01]  /*a5c0*/  LDG.E R0, desc[UR36][R22.64] ;  /* 0x0000002416007981 */ /* 0x000ea2000c1e1900 */
[----:B------:R-:W-:Y:S02]  /*a5d0*/  VIADD R27, R27, 0x4 ;  /* 0x000000041b1b7836 */ /* 0x000fe40000000000 */
[----:B--2---:R-:W-:Y:S01]  /*a5e0*/  VIADD R3, R0, 0x1 ;  /* 0x0000000100037836 */ /* 0x004fe20000000000 */
[----:B0-----:R-:W-:-:S04]  /*a5f0*/  LOP3.LUT R0, R8, 0x7ffffffc, RZ, 0xc0, !PT ;  /* 0x7ffffffc08007812 */ /* 0x001fc800078ec0ff */
[----:B------:R4:W-:Y:S01]  /*a600*/  STG.E desc[UR36][R22.64], R3 ;  /* 0x0000000316007986 */ /* 0x0009e2000c101924 */
[----:B------:R-:W-:-:S13]  /*a610*/  ISETP.NE.AND P0, PT, R27, R0, PT ;  /* 0x000000001b00720c */ /* 0x000fda0003f05270 */
[----:B----4-:R-:W-:Y:S05]  /*a620*/  @P0 BRA `(.L_x_245) ;  /* 0xfffffff800040947 */ /* 0x010fea000383ffff */
[----:B------:R-:W-:Y:S05]  /*a630*/  BSYNC.RECONVERGENT B6 ;  /* 0x0000000000067941 */ /* 0x000fea0003800200 */
.L_x_240:
[----:B------:R-:W-:-:S07]  /*a640*/  MOV R27, R0 ;  /* 0x00000000001b7202 */ /* 0x000fce0000000f00 */
.L_x_239:
[----:B------:R-:W-:-:S04]  /*a650*/  LOP3.LUT R28, R28, 0x3, RZ, 0xc0, !PT ;  /* 0x000000031c1c7812 */ /* 0x000fc800078ec0ff */
[----:B------:R-:W-:-:S13]  /*a660*/  ISETP.NE.AND P0, PT, R28, RZ, PT ;  /* 0x000000ff1c00720c */ /* 0x000fda0003f05270 */
[----:B------:R-:W-:Y:S05]  /*a670*/  @!P0 BRA `(.L_x_238) ;  /* 0x0000000400988947 */ /* 0x000fea0003800000 */
[----:B------:R-:W-:-:S13]  /*a680*/  ISETP.NE.AND P0, PT, R28, 0x1, PT ;  /* 0x000000011c00780c */ /* 0x000fda0003f05270 */
[----:B------:R-:W-:Y:S05]  /*a690*/  @!P0 BRA `(.L_x_246) ;  /* 0x0000000000fc8947 */ /* 0x000fea0003800000 */
[----:B------:R-:W-:Y:S01]  /*a6a0*/  IMAD.WIDE.U32 R22, R27, 0x4, R50 ;  /* 0x000000041b167825 */ /* 0x000fe200078e0032 */
[----:B-1----:R-:W-:Y:S01]  /*a6b0*/  MOV R8, 0x0 ;  /* 0x0000000000087802 */ /* 0x002fe20000000f00 */
[----:B------:R-:W3:Y:S03]  /*a6c0*/  LDCU.64 UR4, c[0x4][0x38] ;  /* 0x01000700ff0477ac */ /* 0x000ee60008000a00 */
[----:B--2---:R-:W2:Y:S02]  /*a6d0*/  LDG.E R3, desc[UR36][R22.64] ;  /* 0x0000002416037981 */ /* 0x004ea4000c1e1900 */
[----:B--2---:R-:W-:-:S05]  /*a6e0*/  SHF.R.S32.HI R0, RZ, R32, R3 ;  /* 0x00000020ff007219 */ /* 0x004fca0000011403 */
[----:B------:R-:W-:-:S05]  /*a6f0*/  IMAD.SHL.U32 R0, R0, 0x4, RZ ;  /* 0x0000000400007824 */ /* 0x000fca00078e00ff */
[----:B------:R-:W-:-:S04]  /*a700*/  LOP3.LUT R25, R0, 0xc, RZ, 0xc0, !PT ;  /* 0x0000000c00197812 */ /* 0x000fc800078ec0ff */
[----:B------:R-:W-:-:S05]  /*a710*/  IADD3 R24, P0, PT, R48, R25, RZ ;  /* 0x0000001930187210 */ /* 0x000fca0007f1e0ff */
[----:B------:R-:W-:-:S05]  /*a720*/  IMAD.X R25, RZ, RZ, R49, P0 ;  /* 0x000000ffff197224 */ /* 0x000fca00000e0631 */
[----:B------:R-:W2:Y:S01]  /*a730*/  LDG.E R0, desc[UR36][R24.64] ;  /* 0x0000002418007981 */ /* 0x000ea2000c1e1900 */
[----:B------:R-:W1:Y:S01]  /*a740*/  F2F.F64.F32 R10, R3 ;  /* 0x00000003000a7310 */ /* 0x000e620000201800 */
[----:B0-----:R-:W0:Y:S01]  /*a750*/  LDC.64 R8, c[0x4][R8] ;  /* 0x0100000008087b82 */ /* 0x001e220000000a00 */
[----:B---3--:R-:W-:Y:S01]  /*a760*/  IMAD.U32 R4, RZ, RZ, UR4 ;  /* 0x00000004ff047e24 */ /* 0x008fe2000f8e00ff */
[----:B------:R-:W-:Y:S01]  /*a770*/  MOV R5, UR5 ;  /* 0x0000000500057c02 */ /* 0x000fe20008000f00 */
[----:B------:R-:W-:Y:S02]  /*a780*/  IMAD.MOV.U32 R6, RZ, RZ, R2 ;  /* 0x000000ffff067224 */ /* 0x000fe400078e0002 */
[----:B------:R-:W-:Y:S01]  /*a790*/  IMAD.MOV.U32 R7, RZ, RZ, R30 ;  /* 0x000000ffff077224 */ /* 0x000fe200078e001e */
[----:B-1----:R1:W-:Y:S04]  /*a7a0*/  STL.64 [R1+0x8], R10 ;  /* 0x0000080a01007387 */ /* 0x0023e80000100a00 */
[----:B0-2---:R1:W-:Y:S02]  /*a7b0*/  STL [R1], R0 ;  /* 0x0000000001007387 */ /* 0x0053e40000100800 */
[----:B------:R-:W-:-:S07]  /*a7c0*/  LEPC R20, `(.L_x_247) ;  /* 0x000000001014794e */ /* 0x000fce0000000000 */
[----:B-1---5:R-:W-:Y:S05]  /*a7d0*/  CALL.ABS.NOINC R8 ;  /* 0x0000000008007343 */ /* 0x022fea0003c00000 */
.L_x_247:
[----:B------:R-:W2:Y:S04]  /*a7e0*/  LDG.E R5, desc[UR36][R24.64] ;  /* 0x0000002418057981 */ /* 0x000ea8000c1e1900 */
[----:B------:R-:W3:Y:S01]  /*a7f0*/  LDG.E R9, desc[UR36][R22.64] ;  /* 0x0000002416097981 */ /* 0x000ee2000c1e1900 */
[----:B------:R-:W-:Y:S01]  /*a800*/  IMAD.WIDE.U32 R18, R27, 0x4, R52 ;  /* 0x000000041b127825 */ /* 0x000fe200078e0034 */
[----:B------:R-:W-:Y:S01]  /*a810*/  MOV R8, 0x0 ;  /* 0x0000000000087802 */ /* 0x000fe20000000f00 */
[----:B------:R-:W0:Y:S02]  /*a820*/  LDCU.64 UR4, c[0x4][0x38] ;  /* 0x01000700ff0477ac */ /* 0x000e240008000a00 */
        /* <DEDUP_REMOVED lines=17> */
[----:B------:R-:W4:Y:S01]  /*a940*/  LDC.64 R8, c[0x4][R8] ;  /* 0x0100000008087b82 */ /* 0x000f220000000a00 */
        /* <DEDUP_REMOVED lines=8> */
.L_x_248:
[----:B------:R-:W2:Y:S04]  /*a9d0*/  LDG.E R5, desc[UR36][R16.64] ;  /* 0x0000002410057981 */ /* 0x000ea8000c1e1900 */
        /* <DEDUP_REMOVED lines=9> */
[----:B--2---:R-:W-:-:S05]  /*aa70*/  VIADD R3, R0, 0x1 ;  /* 0x0000000100037836 */ /* 0x004fca0000000000 */
[----:B------:R4:W-:Y:S02]  /*aa80*/  STG.E desc[UR36][R16.64], R3 ;  /* 0x0000000310007986 */ /* 0x0009e4000c101924 */
.L_x_246:
[----:B------:R-:W0:Y:S02]  /*aa90*/  LDCU UR4, c[0x0][0x390] ;  /* 0x00007200ff0477ac */ /* 0x000e240008000800 */
[----:B0-----:R-:W-:-:S04]  /*aaa0*/  ULOP3.LUT UR4, UR4, 0x1, URZ, 0xc0, !UPT ;  /* 0x0000000104047892 */ /* 0x001fc8000f8ec0ff */
[----:B------:R-:W-:-:S09]  /*aab0*/  UISETP.NE.U32.AND UP0, UPT, UR4, 0x1, UPT ;  /* 0x000000010400788c */ /* 0x000fd2000bf05070 */
[----:B------:R-:W-:Y:S05]  /*aac0*/  BRA.U UP0, `(.L_x_238) ;  /* 0x0000000100847547 */ /* 0x000fea000b800000 */
[----:B--234-:R-:W-:Y:S01]  /*aad0*/  IMAD.WIDE.U32 R4, R27, 0x4, R50 ;  /* 0x000000041b047825 */ /* 0x01cfe200078e0032 */
[----:B------:R-:W-:Y:S01]  /*aae0*/  MOV R10, 0x0 ;  /* 0x00000000000a7802 */ /* 0x000fe20000000f00 */
[----:B------:R-:W0:Y:S03]  /*aaf0*/  LDCU.64 UR4, c[0x4][0x38] ;  /* 0x01000700ff0477ac */ /* 0x000e260008000a00 */
[----:B------:R-:W2:Y:S02]  /*ab00*/  LDG.E R3, desc[UR36][R4.64] ;  /* 0x0000002404037981 */ /* 0x000ea4000c1e1900 */
[----:B--2---:R-:W-:-:S04]  /*ab10*/  SHF.R.S32.HI R0, RZ, R32, R3 ;  /* 0x00000020ff007219 */ /* 0x004fc80000011403 */
[----:B------:R-:W-:-:S04]  /*ab20*/  SHF.L.U32 R0, R0, 0x2, RZ ;  /* 0x0000000200007819 */ /* 0x000fc800000006ff */
[----:B------:R-:W-:-:S04]  /*ab30*/  LOP3.LUT R17, R0, 0xc, RZ, 0xc0, !PT ;  /* 0x0000000c00117812 */ /* 0x000fc800078ec0ff */
[----:B------:R-:W-:-:S05]  /*ab40*/  IADD3 R16, P0, PT, R48, R17, RZ ;  /* 0x0000001130107210 */ /* 0x000fca0007f1e0ff */
[----:B------:R-:W-:-:S05]  /*ab50*/  IMAD.X R17, RZ, RZ, R49, P0 ;  /* 0x000000ffff117224 */ /* 0x000fca00000e0631 */
[----:B------:R-:W2:Y:S01]  /*ab60*/  LDG.E R0, desc[UR36][R16.64] ;  /* 0x0000002410007981 */ /* 0x000ea2000c1e1900 */
[----:B-1----:R-:W1:Y:S01]  /*ab70*/  F2F.F64.F32 R8, R3 ;  /* 0x0000000300087310 */ /* 0x002e620000201800 */
[----:B------:R-:W3:Y:S01]  /*ab80*/  LDC.64 R10, c[0x4][R10] ;  /* 0x010000000a0a7b82 */ /* 0x000ee20000000a00 */
[----:B0-----:R-:W-:Y:S01]  /*ab90*/  IMAD.U32 R4, RZ, RZ, UR4 ;  /* 0x00000004ff047e24 */ /* 0x001fe2000f8e00ff */
[----:B------:R-:W-:Y:S01]  /*aba0*/  MOV R6, R2 ;  /* 0x0000000200067202 */ /* 0x000fe20000000f00 */
[----:B------:R-:W-:Y:S02]  /*abb0*/  IMAD.U32 R5, RZ, RZ, UR5 ;  /* 0x00000005ff057e24 */ /* 0x000fe4000f8e00ff */
[----:B------:R-:W-:Y:S01]  /*abc0*/  IMAD.MOV.U32 R7, RZ, RZ, R30 ;  /* 0x000000ffff077224 */ /* 0x000fe200078e001e */
[----:B-1----:R0:W-:Y:S04]  /*abd0*/  STL.64 [R1+0x8], R8 ;  /* 0x0000080801007387 */ /* 0x0021e80000100a00 */
[----:B--23--:R0:W-:Y:S02]  /*abe0*/  STL [R1], R0 ;  /* 0x0000000001007387 */ /* 0x00c1e40000100800 */
[----:B------:R-:W-:-:S07]  /*abf0*/  LEPC R20, `(.L_x_249) ;  /* 0x000000001014794e */ /* 0x000fce0000000000 */
[----:B0----5:R-:W-:Y:S05]  /*ac00*/  CALL.ABS.NOINC R10 ;  /* 0x000000000a007343 */ /* 0x021fea0003c00000 */
.L_x_249:
[C---:B------:R-:W-:Y:S01]  /*ac10*/  IMAD.WIDE.U32 R10, R27.reuse, 0x4, R50 ;  /* 0x000000041b0a7825 */ /* 0x040fe200078e0032 */
[----:B------:R-:W2:Y:S05]  /*ac20*/  LDG.E R5, desc[UR36][R16.64] ;  /* 0x0000002410057981 */ /* 0x000eaa000c1e1900 */
[----:B------:R-:W3:Y:S01]  /*ac30*/  LDG.E R11, desc[UR36][R10.64] ;  /* 0x000000240a0b7981 */ /* 0x000ee2000c1e1900 */
[----:B------:R-:W-:-:S04]  /*ac40*/  IMAD.WIDE.U32 R6, R27, 0x4, R52 ;  /* 0x000000041b067825 */ /* 0x000fc800078e0034 */
[----:B--2---:R-:W-:-:S05]  /*ac50*/  IMAD.WIDE R4, R5, 0x4, R54 ;  /* 0x0000000405047825 */ /* 0x004fca00078e0236 */
[----:B---3--:R0:W-:Y:S04]  /*ac60*/  STG.E desc[UR36][R4.64], R11 ;  /* 0x0000000b04007986 */ /* 0x0081e8000c101924 */
[----:B------:R-:W2:Y:S04]  /*ac70*/  LDG.E R9, desc[UR36][R16.64] ;  /* 0x0000002410097981 */ /* 0x000ea8000c1e1900 */
[----:B------:R-:W3:Y:S01]  /*ac80*/  LD.E R7, desc[UR36][R6.64] ;  /* 0x0000002406077980 */ /* 0x000ee2000c101900 */
[----:B--2---:R-:W-:-:S05]  /*ac90*/  IMAD.WIDE R8, R9, 0x4, R56 ;  /* 0x0000000409087825 */ /* 0x004fca00078e0238 */
[----:B---3--:R0:W-:Y:S04]  /*aca0*/  ST.E desc[UR36][R8.64], R7 ;  /* 0x0000000708007985 */ /* 0x0081e8000c101924 */
[----:B------:R-:W2:Y:S02]  /*acb0*/  LDG.E R0, desc[UR36][R16.64] ;  /* 0x0000002410007981 */ /* 0x000ea4000c1e1900 */
[----:B--2---:R-:W-:-:S05]  /*acc0*/  VIADD R3, R0, 0x1 ;  /* 0x0000000100037836 */ /* 0x004fca0000000000 */
[----:B------:R0:W-:Y:S02]  /*acd0*/  STG.E desc[UR36][R16.64], R3 ;  /* 0x0000000310007986 */ /* 0x0001e4000c101924 */
.L_x_238:
[----:B------:R-:W-:Y:S01]  /*ace0*/  ISETP.NE.AND P0, PT, R40, RZ, PT ;  /* 0x000000ff2800720c */ /* 0x000fe20003f05270 */
[----:B------:R-:W-:Y:S05]  /*acf0*/  WARPSYNC.ALL ;  /* 0x0000000000007948 */ /* 0x000fea0003800000 */
[----:B------:R-:W-:Y:S06]  /*ad00*/  BAR.SYNC.DEFER_BLOCKING 0x0 ;  /* 0x0000000000007b1d */ /* 0x000fec0000010000 */
[----:B------:R-:W-:Y:S04]  /*ad10*/  BSSY.RECONVERGENT B7, `(.L_x_250) ;  /* 0x000050d000077945 */ /* 0x000fe80003800200 */
[----:B------:R-:W-:Y:S05]  /*ad20*/  @P0 BRA `(.L_x_251) ;  /* 0x00000050002c0947 */ /* 0x000fea0003800000 */
[----:B------:R-:W3:Y:S01]  /*ad30*/  LDC R18, c[0x0][0x390] ;  /* 0x0000e400ff127b82 */ /* 0x000ee20000000800 */
[----:B0---4-:R-:W-:Y:S01]  /*ad40*/  MOV R16, 0x0 ;  /* 0x0000000000107802 */ /* 0x011fe20000000f00 */
[----:B------:R-:W3:Y:S01]  /*ad50*/  LDCU.64 UR4, c[0x4][0x70] ;  /* 0x01000e00ff0477ac */ /* 0x000ee20008000a00 */
[----:B-12---:R-:W-:-:S05]  /*ad60*/  CS2R R6, SRZ ;  /* 0x0000000000067805 */ /* 0x006fca000001ff00 */
[----:B------:R0:W1:Y:S01]  /*ad70*/  LDC.64 R8, c[0x4][R16] ;  /* 0x0100000010087b82 */ /* 0x0000620000000a00 */
[----:B---3--:R-:W-:Y:S01]  /*ad80*/  IMAD.U32 R4, RZ, RZ, UR4 ;  /* 0x00000004ff047e24 */ /* 0x008fe2000f8e00ff */
[----:B------:R-:W-:Y:S02]  /*ad90*/  MOV R5, UR5 ;  /* 0x0000000500057c02 */ /* 0x000fe40008000f00 */
[----:B------:R-:W-:-:S04]  /*ada0*/  ISETP.GE.AND P0, PT, R18, 0x1, PT ;  /* 0x000000011200780c */ /* 0x000fc80003f06270 */
[----:B0-----:R-:W-:-:S09]  /*adb0*/  P2R R0, PR, RZ, 0x1 ;  /* 0x00000001ff007803 */ /* 0x001fd20000000000 */
[----:B------:R-:W-:-:S07]  /*adc0*/  LEPC R20, `(.L_x_252) ;  /* 0x000000001014794e */ /* 0x000fce0000000000 */
[----:B-1---5:R-:W-:Y:S05]  /*add0*/  CALL.ABS.NOINC R8 ;  /* 0x0000000008007343 */ /* 0x022fea0003c00000 */
.L_x_252:
[----:B------:R-:W0:Y:S01]  /*ade0*/  LDC.64 R16, c[0x4][R16] ;  /* 0x0100000010107b82 */ /* 0x000e220000000a00 */
[----:B------:R-:W1:Y:S01]  /*adf0*/  LDCU.64 UR4, c[0x4][0x8] ;  /* 0x01000100ff0477ac */ /* 0x000e620008000a00 */
[----:B------:R-:W-:Y:S01]  /*ae00*/  CS2R R6, SRZ ;  /* 0x0000000000067805 */ /* 0x000fe2000001ff00 */
[----:B-1----:R-:W-:Y:S02]  /*ae10*/  IMAD.U32 R4, RZ, RZ, UR4 ;  /* 0x00000004ff047e24 */ /* 0x002fe4000f8e00ff */
[----:B------:R-:W-:-:S07]  /*ae20*/  IMAD.U32 R5, RZ, RZ, UR5 ;  /* 0x00000005ff057e24 */ /* 0x000fce000f8e00ff */
[----:B------:R-:W-:-:S07]  /*ae30*/  LEPC R20, `(.L_x_253) ;  /* 0x000000001014794e */ /* 0x000fce0000000000 */
[----:B0-----:R-:W-:Y:S05]  /*ae40*/  CALL.ABS.NOINC R16 ;  /* 0x0000000010007343 */ /* 0x001fea0003c00000 */
.L_x_253:
        /* <DEDUP_REMOVED lines=9> */
.L_x_273:
        /* <DEDUP_REMOVED lines=16> */
.L_x_257:
        /* <DEDUP_REMOVED lines=14> */
.L_x_258:
        /* <DEDUP_REMOVED lines=11> */
.L_x_259:
        /* <DEDUP_REMOVED lines=11> */
.L_x_260:
        /* <DEDUP_REMOVED lines=11> */
.L_x_261:
        /* <DEDUP_REMOVED lines=11> */
.L_x_262:
        /* <DEDUP_REMOVED lines=11> */
.L_x_263:
        /* <DEDUP_REMOVED lines=11> */
.L_x_264:
        /* <DEDUP_REMOVED lines=11> */
.L_x_265:
        /* <DEDUP_REMOVED lines=11> */
.L_x_266:
        /* <DEDUP_REMOVED lines=11> */
.L_x_267:
[----:B------:R-:W2:Y:S01]  /*b6f0*/  LDG.E R0, desc[UR36][R16.64+0x2c] ;  /* 0x00002c2410007981 */ /* 0x000ea2000c1e1900 */
[----:B------:R0:W1:Y:S01]  /*b700*/  LDC.64 R8, c[0x4][R24] ;  /* 0x0100000018087b82 */ /* 0x0000620000000a00 */
[----:B------:R-:W3:Y:S01]  /*b710*/  LDCU.64 UR4, c[0x4][0x30] ;  /* 0x01000600ff0477ac */ /* 0x000ee20008000a00 */
[----:B------:R-:W-:Y:S01]  /*b720*/  IMAD.MOV.U32 R6, RZ, RZ, R23 ;  /* 0x000000ffff067224 */ /* 0x000fe200078e0017 */
[----:B------:R-:W-:Y:S02]  /*b730*/  MOV R7, R19 ;  /* 0x0000001300077202 */ /* 0x000fe40000000f00 */
[----:B---3--:R-:W-:Y:S01]  /*b740*/  MOV R4, UR4 ;  /* 0x0000000400047c02 */ /* 0x008fe20008000f00 */
[----:B------:R-:W-:Y:S01]  /*b750*/  IMAD.U32 R5, RZ, RZ, UR5 ;  /* 0x00000005ff057e24 */ /* 0x000fe2000f8e00ff */
[----:B--2---:R-:W2:Y:S02]  /*b760*/  F2F.F64.F32 R10, R0 ;  /* 0x00000000000a7310 */ /* 0x004ea40000201800 */
[----:B-12---:R0:W-:Y:S04]  /*b770*/  STL.64 [R1+0x10], R10 ;  /* 0x0000100a01007387 */ /* 0x0061e80000100a00 */
[----:B------:R-:W-:-:S07]  /*b780*/  LEPC R20, `(.L_x_268) ;  /* 0x000000001014794e */ /* 0x000fce0000000000 */
[----:B0-----:R-:W-:Y:S05]  /*b790*/  CALL.ABS.NOINC R8 ;  /* 0x0000000008007343 */ /* 0x001fea0003c00000 */
.L_x_268:
        /* <DEDUP_REMOVED lines=8> */
[----:B-12---:R0:W-:Y:S04]  /*b820*/  STL.64 [R1+0x10], R10 ;  /* 0x0000100a01007387 */ /* 0x0061e80000100a00 */
[----:B------:R-:W-:-:S07]  /*b830*/  LEPC R20, `(.L_x_269) ;  /* 0x000000001014794e */ /* 0x000fce0000000000 */
[----:B0-----:R-:W-:Y:S05]  /*b840*/  CALL.ABS.NOINC R8 ;  /* 0x0000000008007343 */ /* 0x001fea0003c00000 */
.L_x_269:
        /* <DEDUP_REMOVED lines=11> */
.L_x_270:
        /* <DEDUP_REMOVED lines=11> */
.L_x_271:
        /* <DEDUP_REMOVED lines=11> */
.L_x_272:
[----:B------:R-:W-:-:S13]  /*ba60*/  ISETP.NE.AND P6, PT, R26, RZ, PT ;  /* 0x000000ff1a00720c */ /* 0x000fda0003fc5270 */
[----:B------:R-:W-:Y:S05]  /*ba70*/  @P6 BRA `(.L_x_273) ;  /* 0xfffffff400186947 */ /* 0x000fea000383ffff */
[----:B------:R-:W-:Y:S05]  /*ba80*/  BSYNC.RECONVERGENT B6 ;  /* 0x0000000000067941 */ /* 0x000fea0003800200 */
.L_x_256:
[----:B------:R-:W-:-:S07]  /*ba90*/  IMAD.MOV.U32 R25, RZ, RZ, R34 ;  /* 0x000000ffff197224 */ /* 0x000fce00078e0022 */
.L_x_255:
        /* <DEDUP_REMOVED lines=11> */
[----:B------:R-:W1:Y:S03]  /*bb50*/  LDC.64 R8, c[0x4][R8] ;  /* 0x0100000008087b82 */ /* 0x000e660000000a00 */
[----:B------:R-:W-:Y:S01]  /*bb60*/  IADD3.X R7, PT, PT, RZ, R30, RZ, P0, !PT ;  /* 0x0000001eff077210 */ /* 0x000fe200007fe4ff */
[----:B0-----:R-:W-:-:S02]  /*bb70*/  IMAD.U32 R4, RZ, RZ, UR4 ;  /* 0x00000004ff047e24 */ /* 0x001fc4000f8e00ff */
[----:B------:R-:W-:Y:S01]  /*bb80*/  IMAD.U32 R5, RZ, RZ, UR5 ;  /* 0x00000005ff057e24 */ /* 0x000fe2000f8e00ff */
[----:B--2---:R-:W0:Y:S02]  /*bb90*/  F2F.F64.F32 R10, R0 ;  /* 0x00000000000a7310 */ /* 0x004e240000201800 */
[----:B01----:R0:W-:Y:S04]  /*bba0*/  STL.64 [R1+0x10], R10 ;  /* 0x0000100a01007387 */ /* 0x0031e80000100a00 */
[----:B------:R-:W-:-:S07]  /*bbb0*/  LEPC R20, `(.L_x_276) ;  /* 0x000000001014794e */ /* 0x000fce0000000000 */
[----:B0-----:R-:W-:Y:S05]  /*bbc0*/  CALL.ABS.NOINC R8 ;  /* 0x0000000008007343 */ /* 0x001fea0003c00000 */
.L_x_276:
        /* <DEDUP_REMOVED lines=14> */
.L_x_277:
        /* <DEDUP_REMOVED lines=11> */
.L_x_278:
        /* <DEDUP_REMOVED lines=11> */
.L_x_279:
        /* <DEDUP_REMOVED lines=11> */
.L_x_280:
        /* <DEDUP_REMOVED lines=11> */
.L_x_281:
        /* <DEDUP_REMOVED lines=11> */
.L_x_282:
        /* <DEDUP_REMOVED lines=8> */
[----:B01----:R1:W-:Y:S04]  /*c0a0*/  STL.64 [R1+0x10], R8 ;  /* 0x0000100801007387 */ /* 0x0033e80000100a00 */
[----:B------:R-:W-:-:S07]  /*c0b0*/  LEPC R20, `(.L_x_283) ;  /* 0x000000001014794e */ /* 0x000fce0000000000 */
[----:B-1----:R-:W-:Y:S05]  /*c0c0*/  CALL.ABS.NOINC R26 ;  /* 0x000000001a007343 */ /* 0x002fea0003c00000 */
.L_x_283:
[----:B------:R-:W-:-:S07]  /*c0d0*/  IADD3 R25, PT, PT, R25, 0x8, RZ ;  /* 0x0000000819197810 */ /* 0x000fce0007ffe0ff */
.L_x_275:
        /* <DEDUP_REMOVED lines=19> */
.L_x_285:
[----:B------:R-:W2:Y:S01]  /*c210*/  LDG.E R0, desc[UR36][R16.64+0x4] ;  /* 0x0000042410007981 */ /* 0x000ea2000c1e1900 */
[----:B------:R-:W-:Y:S01]  /*c220*/  MOV R26, 0x0 ;  /* 0x00000000001a7802 */ /* 0x000fe20000000f00 */
[----:B------:R-:W0:Y:S01]  /*c230*/  LDCU.64 UR4, c[0x4][0x30] ;  /* 0x01000600ff0477ac */ /* 0x000e220008000a00 */
[----:B------:R-:W-:Y:S02]  /*c240*/  IADD3 R24, P0, PT, R2, 0x10, RZ ;  /* 0x0000001002187810 */ /* 0x000fe40007f1e0ff */
[----:B------:R1:W3:Y:S03]  /*c250*/  LDC.64 R8, c[0x4][R26] ;  /* 0x010000001a087b82 */ /* 0x0002e60000000a00 */
[----:B------:R-:W-:Y:S02]  /*c260*/  IMAD.X R23, RZ, RZ, R30, P0 ;  /* 0x000000ffff177224 */ /* 0x000fe400000e061e */
[----:B------:R-:W-:-:S03]  /*c270*/  IMAD.MOV.U32 R6, RZ, RZ, R24 ;  /* 0x000000ffff067224 */ /* 0x000fc600078e0018 */
[----:B------:R-:W-:Y:S02]  /*c280*/  MOV R7, R23 ;  /* 0x0000001700077202 */ /* 0x000fe40000000f00 */
[----:B0-----:R-:W-:Y:S01]  /*c290*/  MOV R4, UR4 ;  /* 0x0000000400047c02 */ /* 0x001fe20008000f00 */
[----:B------:R-:W-:Y:S01]  /*c2a0*/  IMAD.U32 R5, RZ, RZ, UR5 ;  /* 0x00000005ff057e24 */ /* 0x000fe2000f8e00ff */
[----:B--2---:R-:W0:Y:S02]  /*c2b0*/  F2F.F64.F32 R10, R0 ;  /* 0x00000000000a7310 */ /* 0x004e240000201800 */
[----:B0--3--:R1:W-:Y:S04]  /*c2c0*/  STL.64 [R1+0x10], R10 ;  /* 0x0000100a01007387 */ /* 0x0093e80000100a00 */
[----:B------:R-:W-:-:S07]  /*c2d0*/  LEPC R20, `(.L_x_286) ;  /* 0x000000001014794e */ /* 0x000fce0000000000 */
[----:B-1----:R-:W-:Y:S05]  /*c2e0*/  CALL.ABS.NOINC R8 ;  /* 0x0000000008007343 */ /* 0x002fea0003c00000 */
.L_x_286:
        /* <DEDUP_REMOVED lines=11> */
.L_x_287:
        /* <DEDUP_REMOVED lines=11> */
.L_x_288:
[----:B------:R-:W-:-:S07]  /*c450*/  IADD3 R25, PT, PT, R25, 0x4, RZ ;  /* 0x0000000419197810 */ /* 0x000fce0007ffe0ff */
.L_x_284:
        /* <DEDUP_REMOVED lines=9> */
[----:B------:R-:W-:-:S04]  /*c4f0*/  IADD3 R6, P0, PT, R2, 0x10, RZ ;  /* 0x0000001002067810 */ /* 0x000fc80007f1e0ff */
[----:B------:R-:W-:Y:S01]  /*c500*/  IADD3.X R7, PT, PT, RZ, R30, RZ, P0, !PT ;  /* 0x0000001eff077210 */ /* 0x000fe200007fe4ff */
[----:B0-----:R-:W-:Y:S02]  /*c510*/  IMAD.U32 R4, RZ, RZ, UR4 ;  /* 0x00000004ff047e24 */ /* 0x001fe4000f8e00ff */
[----:B------:R-:W-:Y:S01]  /*c520*/  IMAD.U32 R5, RZ, RZ, UR5 ;  /* 0x00000005ff057e24 */ /* 0x000fe2000f8e00ff */
[----:B--2---:R0:W2:Y:S02]  /*c530*/  F2F.F64.F32 R10, R0 ;  /* 0x00000000000a7310 */ /* 0x0040a40000201800 */
[----:B0-----:R-:W-:Y:S01]  /*c540*/  P2R R0, PR, RZ, 0x2 ;  /* 0x00000002ff007803 */ /* 0x001fe20000000000 */
[----:B-12---:R0:W-:Y:S06]  /*c550*/  STL.64 [R1+0x10], R10 ;  /* 0x0000100a01007387 */ /* 0x0061ec0000100a00 */
[----:B------:R-:W-:-:S07]  /*c560*/  LEPC R20, `(.L_x_289) ;  /* 0x000000001014794e */ /* 0x000fce0000000000 */
[----:B0-----:R-:W-:Y:S05]  /*c570*/  CALL.ABS.NOINC R8 ;  /* 0x0000000008007343 */ /* 0x001fea0003c00000 */
.L_x_289:
        /* <DEDUP_REMOVED lines=10> */
[----:B------:R-:W-:Y:S02]  /*c620*/  IMAD.MOV.U32 R7, RZ, RZ, R24 ;  /* 0x000000ffff077224 */ /* 0x000fe400078e0018 */
[----:B0-----:R-:W-:Y:S01]  /*c630*/  IMAD.U32 R4, RZ, RZ, UR4 ;  /* 0x00000004ff047e24 */ /* 0x001fe2000f8e00ff */
[----:B------:R-:W-:Y:S01]  /*c640*/  MOV R5, UR5 ;  /* 0x0000000500057c02 */ /* 0x000fe20008000f00 */
[----:B--2---:R0:W2:Y:S02]  /*c650*/  F2F.F64.F32 R10, R0 ;  /* 0x00000000000a7310 */ /* 0x0040a40000201800 */
[----:B0-----:R-:W-:Y:S01]  /*c660*/  P2R R0, PR, RZ, 0x2 ;  /* 0x00000002ff007803 */ /* 0x001fe20000000000 */
[----:B--23--:R1:W-:Y:S06]  /*c670*/  STL.64 [R1+0x10], R10 ;  /* 0x0000100a01007387 */ /* 0x00c3ec0000100a00 */
[----:B------:R-:W-:-:S07]  /*c680*/  LEPC R20, `(.L_x_290) ;  /* 0x000000001014794e */ /* 0x000fce0000000000 */
[----:B-1----:R-:W-:Y:S05]  /*c690*/  CALL.ABS.NOINC R8 ;  /* 0x0000000008007343 */ /* 0x002fea0003c00000 */
.L_x_290:
[----:B------:R-:W-:-:S13]  /*c6a0*/  ISETP.NE.AND P6, PT, R26, 0x2, PT ;  /* 0x000000021a00780c */ /* 0x000fda0003fc5270 */
[----:B------:R-:W-:Y:S05]  /*c6b0*/  @!P6 BRA `(.L_x_274) ;  /* 0x00000000002ce947 */ /* 0x000fea0003800000 */
        /* <DEDUP_REMOVED lines=11> */
.L_x_274:
[----:B------:R-:W-:Y:S01]  /*c770*/  MOV R16, 0x0 ;  /* 0x0000000000107802 */ /* 0x000fe20000000f00 */
[----:B------:R-:W0:Y:S01]  /*c780*/  LDCU.64 UR4, c[0x4][0x8] ;  /* 0x01000100ff0477ac */ /* 0x000e220008000a00 */
[----:B------:R-:W-:Y:S02]  /*c790*/  ISETP.GE.U32.AND P0, PT, R22, 0xf, PT ;  /* 0x0000000f1600780c */ /* 0x000fe40003f06070 */
[----:B------:R-:W-:Y:S01]  /*c7a0*/  CS2R R6, SRZ ;  /* 0x0000000000067805 */ /* 0x000fe2000001ff00 */
[----:B------:R1:W2:Y:S01]  /*c7b0*/  LDC.64 R8, c[0x4][R16] ;  /* 0x0100000010087b82 */ /* 0x0002a20000000a00 */
[----:B------:R-:W-:Y:S01]  /*c7c0*/  P2R R0, PR, RZ, 0x1 ;  /* 0x00000001ff007803 */ /* 0x000fe20000000000 */
[----:B0-----:R-:W-:Y:S02]  /*c7d0*/  IMAD.U32 R4, RZ, RZ, UR4 ;  /* 0x00000004ff047e24 */ /* 0x001fe4000f8e00ff */
[----:B-1----:R-:W-:-:S07]  /*c7e0*/  IMAD.U32 R5, RZ, RZ, UR5 ;  /* 0x00000005ff057e24 */ /* 0x002fce000f8e00ff */
[----:B------:R-:W-:-:S07]  /*c7f0*/  LEPC R20, `(.L_x_291) ;  /* 0x000000001014794e */ /* 0x000fce0000000000 */
[----:B--2---:R-:W-:Y:S05]  /*c800*/  CALL.ABS.NOINC R8 ;  /* 0x0000000008007343 */ /* 0x004fea0003c00000 */
.L_x_291:
[----:B------:R0:W1:Y:S01]  /*c810*/  LDC.64 R8, c[0x4][R16] ;  /* 0x0100000010087b82 */ /* 0x0000620000000a00 */
[----:B------:R-:W2:Y:S01]  /*c820*/  LDCU.64 UR4, c[0x4][0x78] ;  /* 0x01000f00ff0477ac */ /* 0x000ea20008000a00 */
[----:B------:R-:W-:Y:S02]  /*c830*/  CS2R R6, SRZ ;  /* 0x0000000000067805 */ /* 0x000fe4000001ff00 */
[----:B--2---:R-:W-:Y:S01]  /*c840*/  MOV R4, UR4 ;  /* 0x0000000400047c02 */ /* 0x004fe20008000f00 */
[----:B0-----:R-:W-:-:S07]  /*c850*/  IMAD.U32 R5, RZ, RZ, UR5 ;  /* 0x00000005ff057e24 */ /* 0x001fce000f8e00ff */
[----:B------:R-:W-:-:S07]  /*c860*/  LEPC R20, `(.L_x_292) ;  /* 0x000000001014794e */ /* 0x000fce0000000000 */
[----:B-1----:R-:W-:Y:S05]  /*c870*/  CALL.ABS.NOINC R8 ;  /* 0x0000000008007343 */ /* 0x002fea0003c00000 */
.L_x_292:
[----:B------:R-:W0:Y:S01]  /*c880*/  LDC.64 R16, c[0x4][R16] ;  /* 0x0100000010107b82 */ /* 0x000e220000000a00 */
[----:B------:R-:W1:Y:S01]  /*c890*/  LDCU.64 UR4, c[0x4][0x8] ;  /* 0x01000100ff0477ac */ /* 0x000e620008000a00 */
[----:B------:R-:W-:Y:S01]  /*c8a0*/  CS2R R6, SRZ ;  /* 0x0000000000067805 */ /* 0x000fe2000001ff00 */
[----:B-1----:R-:W-:Y:S01]  /*c8b0*/  IMAD.U32 R4, RZ, RZ, UR4 ;  /* 0x00000004ff047e24 */ /* 0x002fe2000f8e00ff */
[----:B------:R-:W-:-:S07]  /*c8c0*/  MOV R5, UR5 ;  /* 0x0000000500057c02 */ /* 0x000fce0008000f00 */
[----:B------:R-:W-:-:S07]  /*c8d0*/  LEPC R20, `(.L_x_293) ;  /* 0x000000001014794e */ /* 0x000fce0000000000 */
[----:B0-----:R-:W-:Y:S05]  /*c8e0*/  CALL.ABS.NOINC R16 ;  /* 0x0000000010007343 */ /* 0x001fea0003c00000 */
.L_x_293:
[----:B------:R-:W-:Y:S01]  /*c8f0*/  ISETP.GE.U32.AND P6, PT, R22, 0xf, PT ;  /* 0x0000000f1600780c */ /* 0x000fe20003fc6070 */
[----:B------:R-:W-:-:S12]  /*c900*/  IMAD.MOV.U32 R23, RZ, RZ, RZ ;  /* 0x000000ffff177224 */ /* 0x000fd800078e00ff */
[----:B------:R-:W-:Y:S05]  /*c910*/  @!P6 BRA `(.L_x_294) ;  /* 0x0000000800f8e947 */ /* 0x000fea0003800000 */
[----:B------:R-:W-:Y:S01]  /*c920*/  BSSY.RECONVERGENT B6, `(.L_x_295) ;  /* 0x00000bc000067945 */ /* 0x000fe20003800200 */
[----:B------:R-:W-:-:S07]  /*c930*/  IMAD.MOV.U32 R25, RZ, RZ, RZ ;  /* 0x000000ffff197224 */ /* 0x000fce00078e00ff */
.L_x_312:
[C---:B------:R-:W-:Y:S01]  /*c940*/  IMAD.WIDE.U32 R16, R25.reuse, 0x4, R50 ;  /* 0x0000000419107825 */ /* 0x040fe200078e0032 */
[----:B------:R-:W-:Y:S01]  /*c950*/  MOV R8, 0x0 ;  /* 0x0000000000087802 */ /* 0x000fe20000000f00 */
[----:B------:R-:W0:Y:S03]  /*c960*/  LDCU.64 UR4, c[0x4][0x30] ;  /* 0x01000600ff0477ac */ /* 0x000e260008000a00 */
[----:B------:R-:W2:Y:S01]  /*c970*/  LDG.E R0, desc[UR36][R16.64] ;  /* 0x0000002410007981 */ /* 0x000ea2000c1e1900 */
[----:B------:R-:W-:Y:S01]  /*c980*/  IADD3 R25, PT, PT, R25, 0x10, RZ ;  /* 0x0000001019197810 */ /* 0x000fe20007ffe0ff */
[----:B------:R-:W1:Y:S01]  /*c990*/  LDC.64 R8, c[0x4][R8] ;  /* 0x0100000008087b82 */ /* 0x000e620000000a00 */
[----:B------:R-:W-:Y:S02]  /*c9a0*/  IADD3 R6, P0, PT, R2, 0x10, RZ ;  /* 0x0000001002067810 */ /* 0x000fe40007f1e0ff */
[----:B------:R-:W-:-:S02]  /*c9b0*/  ISETP.NE.AND P1, PT, R25, R34, PT ;  /* 0x000000221900720c */ /* 0x000fc40003f25270 */
[----:B------:R-:W-:Y:S02]  /*c9c0*/  IADD3.X R7, PT, PT, RZ, R30, RZ, P0, !PT ;  /* 0x0000001eff077210 */ /* 0x000fe400007fe4ff */
[----:B------:R-:W-:Y:S01]  /*c9d0*/  P2R R26, PR, RZ, 0x2 ;  /* 0x00000002ff1a7803 */ /* 0x000fe20000000000 */
[----:B0-----:R-:W-:Y:S02]  /*c9e0*/  IMAD.U32 R4, RZ, RZ, UR4 ;  /* 0x00000004ff047e24 */ /* 0x001fe4000f8e00ff */
[----:B------:R-:W-:Y:S01]  /*c9f0*/  IMAD.U32 R5, RZ, RZ, UR5 ;  /* 0x00000005ff057e24 */ /* 0x000fe2000f8e00ff */
[----:B--2---:R-:W0:Y:S02]  /*ca00*/  F2F.F64.F32 R10, R0 ;  /* 0x00000000000a7310 */ /* 0x004e240000201800 */
[----:B01----:R0:W-:Y:S04]  /*ca10*/  STL.64 [R1+0x10], R10 ;  /* 0x0000100a01007387 */ /* 0x0031e80000100a00 */
[----:B------:R-:W-:-:S07]  /*ca20*/  LEPC R20, `(.L_x_296) ;  /* 0x000000001014794e */ /* 0x000fce0000000000 */
[----:B0-----:R-:W-:Y:S05]  /*ca30*/  CALL.ABS.NOINC R8 ;  /* 0x0000000008007343 */ /* 0x001fea0003c00000 */
.L_x_296:
        /* <DEDUP_REMOVED lines=14> */
.L_x_297:
        /* <DEDUP_REMOVED lines=11> */
.L_x_298:
        /* <DEDUP_REMOVED lines=11> */
.L_x_299:
        /* <DEDUP_REMOVED lines=11> */
.L_x_300:
        /* <DEDUP_REMOVED lines=11> */
.L_x_301:
        /* <DEDUP_REMOVED lines=11> */
.L_x_302:
        /* <DEDUP_REMOVED lines=11> */
.L_x_303:
        /* <DEDUP_REMOVED lines=11> */
.L_x_304:
        /* <DEDUP_REMOVED lines=11> */
.L_x_305:
        /* <DEDUP_REMOVED lines=11> */
.L_x_306:
        /* <DEDUP_REMOVED lines=11> */
.L_x_307:
        /* <DEDUP_REMOVED lines=11> */
.L_x_308:
        /* <DEDUP_REMOVED lines=11> */
.L_x_309:
        /* <DEDUP_REMOVED lines=11> */
.L_x_310:
        /* <DEDUP_REMOVED lines=11> */
.L_x_311:
[----:B------:R-:W-:-:S13]  /*d4c0*/  ISETP.NE.AND P6, PT, R26, RZ, PT ;  /* 0x000000ff1a00720c */ /* 0x000fda0003fc5270 */
[----:B------:R-:W-:Y:S05]  /*d4d0*/  @P6 BRA `(.L_x_312) ;  /* 0xfffffff400186947 */ /* 0x000fea000383ffff */
[----:B------:R-:W-:Y:S05]  /*d4e0*/  BSYNC.RECONVERGENT B6 ;  /* 0x0000000000067941 */ /* 0x000fea0003800200 */
.L_x_295:
[----:B------:R-:W-:-:S07]  /*d4f0*/  IMAD.MOV.U32 R23, RZ, RZ, R34 ;  /* 0x000000ffff177224 */ /* 0x000fce00078e0022 */
.L_x_294:
        /* <DEDUP_REMOVED lines=18> */
.L_x_315:
        /* <DEDUP_REMOVED lines=14> */
.L_x_316:
        /* <DEDUP_REMOVED lines=11> */
.L_x_317:
        /* <DEDUP_REMOVED lines=11> */
.L_x_318:
        /* <DEDUP_REMOVED lines=11> */
.L_x_319:
        /* <DEDUP_REMOVED lines=11> */
.L_x_320:
        /* <DEDUP_REMOVED lines=11> */
.L_x_321:
        /* <DEDUP_REMOVED lines=11> */
.L_x_322:
[----:B------:R-:W-:-:S07]  /*db20*/  IADD3 R23, PT, PT, R23, 0x8, RZ ;  /* 0x0000000817177810 */ /* 0x000fce0007ffe0ff */
.L_x_314:
        /* <DEDUP_REMOVED lines=19> */
.L_x_324:
        /* <DEDUP_REMOVED lines=14> */
.L_x_325:
        /* <DEDUP_REMOVED lines=11> */
.L_x_326:
        /* <DEDUP_REMOVED lines=11> */
.L_x_327:
[----:B------:R-:W-:-:S07]  /*dea0*/  IADD3 R23, PT, PT, R23, 0x4, RZ ;  /* 0x0000000417177810 */ /* 0x000fce0007ffe0ff */
.L_x_323:
[----:B------:R-:W-:-:S04]  /*deb0*/  LOP3.LUT R18, R18, 0x3, RZ, 0xc0, !PT ;  /* 0x0000000312127812 */ /* 0x000fc800078ec0ff */
[----:B------:R-:W-:-:S13]  /*dec0*/  ISETP.NE.AND P0, PT, R18, RZ, PT ;  /* 0x000000ff1200720c */ /* 0x000fda0003f05270 */
[----:B------:R-:W-:Y:S05]  /*ded0*/  @!P0 BRA `(.L_x_313) ;  /* 0x0000000400148947 */ /* 0x000fea0003800000 */
[----:B------:R-:W-:Y:S01]  /*dee0*/  IMAD.WIDE.U32 R16, R23, 0x4, R50 ;  /* 0x0000000417107825 */ /* 0x000fe200078e0032 */
[----:B------:R-:W-:Y:S01]  /*def0*/  MOV R3, 0x0 ;  /* 0x0000000000037802 */ /* 0x000fe20000000f00 */
[----:B------:R-:W0:Y:S03]  /*df00*/  LDCU.64 UR4, c[0x4][0x30] ;  /* 0x01000600ff0477ac */ /* 0x000e260008000a00 */
[----:B------:R-:W2:Y:S01]  /*df10*/  LDG.E R0, desc[UR36][R16.64] ;  /* 0x0000002410007981 */ /* 0x000ea2000c1e1900 */
[----:B------:R1:W3:Y:S01]  /*df20*/  LDC.64 R10, c[0x4][R3] ;  /* 0x01000000030a7b82 */ /* 0x0002e20000000a00 */
[----:B------:R-:W-:Y:S02]  /*df30*/  ISETP.NE.AND P1, PT, R18, 0x1, PT ;  /* 0x000000011200780c */ /* 0x000fe40003f25270 */
[----:B------:R-:W-:-:S04]  /*df40*/  IADD3 R6, P0, PT, R2, 0x10, RZ ;  /* 0x0000001002067810 */ /* 0x000fc80007f1e0ff */
[----:B------:R-:W-:Y:S01]  /*df50*/  IADD3.X R7, PT, PT, RZ, R30, RZ, P0, !PT ;  /* 0x0000001eff077210 */ /* 0x000fe200007fe4ff */
[----:B0-----:R-:W-:Y:S02]  /*df60*/  IMAD.U32 R4, RZ, RZ, UR4 ;  /* 0x00000004ff047e24 */ /* 0x001fe4000f8e00ff */
[----:B------:R-:W-:Y:S01]  /*df70*/  IMAD.U32 R5, RZ, RZ, UR5 ;  /* 0x00000005ff057e24 */ /* 0x000fe2000f8e00ff */
[----:B--2---:R0:W2:Y:S02]  /*df80*/  F2F.F64.F32 R8, R0 ;  /* 0x0000000000087310 */ /* 0x0040a40000201800 */
[----:B0-----:R-:W-:Y:S01]  /*df90*/  P2R R0, PR, RZ, 0x2 ;  /* 0x00000002ff007803 */ /* 0x001fe20000000000 */
[----:B--23--:R1:W-:Y:S06]  /*dfa0*/  STL.64 [R1+0x10], R8 ;  /* 0x0000100801007387 */ /* 0x00c3ec0000100a00 */
[----:B------:R-:W-:-:S07]  /*dfb0*/  LEPC R20, `(.L_x_328) ;  /* 0x000000001014794e */ /* 0x000fce0000000000 */
[----:B-1----:R-:W-:Y:S05]  /*dfc0*/  CALL.ABS.NOINC R10 ;  /* 0x000000000a007343 */ /* 0x002fea0003c00000 */
.L_x_328:
        /* <DEDUP_REMOVED lines=18> */
.L_x_329:
        /* <DEDUP_REMOVED lines=13> */
.L_x_330:
[----:B------:R-:W-:Y:S05]  /*e1c0*/  BRA `(.L_x_313) ;  /* 0x0000000000587947 */ /* 0x000fea0003800000 */
.L_x_254:
        /* <DEDUP_REMOVED lines=8> */
.L_x_331:
[----:B------:R0:W1:Y:S01]  /*e250*/  LDC.64 R8, c[0x4][R16] ;  /* 0x0100000010087b82 */ /* 0x0000620000000a00 */
[----:B------:R-:W2:Y:S01]  /*e260*/  LDCU.64 UR4, c[0x4][0x78] ;  /* 0x01000f00ff0477ac */ /* 0x000ea20008000a00 */
[----:B------:R-:W-:Y:S02]  /*e270*/  CS2R R6, SRZ ;  /* 0x0000000000067805 */ /* 0x000fe4000001ff00 */
[----:B--2---:R-:W-:Y:S01]  /*e280*/  MOV R4, UR4 ;  /* 0x0000000400047c02 */ /* 0x004fe20008000f00 */
[----:B0-----:R-:W-:-:S07]  /*e290*/  IMAD.U32 R5, RZ, RZ, UR5 ;  /* 0x00000005ff057e24 */ /* 0x001fce000f8e00ff */
[----:B------:R-:W-:-:S07]  /*e2a0*/  LEPC R20, `(.L_x_332) ;  /* 0x000000001014794e */ /* 0x000fce0000000000 */
[----:B-1----:R-:W-:Y:S05]  /*e2b0*/  CALL.ABS.NOINC R8 ;  /* 0x0000000008007343 */ /* 0x002fea0003c00000 */
.L_x_332:
[----:B------:R-:W0:Y:S01]  /*e2c0*/  LDC.64 R16, c[0x4][R16] ;  /* 0x0100000010107b82 */ /* 0x000e220000000a00 */
[----:B------:R-:W1:Y:S01]  /*e2d0*/  LDCU.64 UR4, c[0x4][0x8] ;  /* 0x01000100ff0477ac */ /* 0x000e620008000a00 */
[----:B------:R-:W-:Y:S01]  /*e2e0*/  CS2R R6, SRZ ;  /* 0x0000000000067805 */ /* 0x000fe2000001ff00 */
[----:B-1----:R-:W-:Y:S01]  /*e2f0*/  IMAD.U32 R4, RZ, RZ, UR4 ;  /* 0x00000004ff047e24 */ /* 0x002fe2000f8e00ff */
[----:B------:R-:W-:-:S07]  /*e300*/  MOV R5, UR5 ;  /* 0x0000000500057c02 */ /* 0x000fce0008000f00 */
[----:B------:R-:W-:-:S07]  /*e310*/  LEPC R20, `(.L_x_313) ;  /* 0x000000001014794e */ /* 0x000fce0000000000 */
[----:B0-----:R-:W-:Y:S05]  /*e320*/  CALL.ABS.NOINC R16 ;  /* 0x0000000010007343 */ /* 0x001fea0003c00000 */
.L_x_313:
        /* <DEDUP_REMOVED lines=11> */
.L_x_333:
[----:B------:R0:W1:Y:S01]  /*e3e0*/  LDC.64 R8, c[0x4][R16] ;  /* 0x0100000010087b82 */ /* 0x0000620000000a00 */
[----:B------:R-:W2:Y:S01]  /*e3f0*/  LDCU.64 UR4, c[0x4][0x80] ;  /* 0x01001000ff0477ac */ /* 0x000ea20008000a00 */
[----:B------:R-:W-:Y:S02]  /*e400*/  CS2R R6, SRZ ;  /* 0x0000000000067805 */ /* 0x000fe4000001ff00 */
[----:B--2---:R-:W-:Y:S01]  /*e410*/  MOV R4, UR4 ;  /* 0x0000000400047c02 */ /* 0x004fe20008000f00 */
[----:B0-----:R-:W-:-:S07]  /*e420*/  IMAD.U32 R5, RZ, RZ, UR5 ;  /* 0x00000005ff057e24 */ /* 0x001fce000f8e00ff */
[----:B------:R-:W-:-:S07]  /*e430*/  LEPC R20, `(.L_x_334) ;  /* 0x000000001014794e */ /* 0x000fce0000000000 */
[----:B-1----:R-:W-:Y:S05]  /*e440*/  CALL.ABS.NOINC R8 ;  /* 0x0000000008007343 */ /* 0x002fea0003c00000 */
.L_x_334:
[----:B------:R-:W0:Y:S01]  /*e450*/  LDC.64 R16, c[0x4][R16] ;  /* 0x0100000010107b82 */ /* 0x000e220000000a00 */
[----:B------:R-:W1:Y:S01]  /*e460*/  LDCU.64 UR4, c[0x4][0x8] ;  /* 0x01000100ff0477ac */ /* 0x000e620008000a00 */
[----:B------:R-:W-:Y:S01]  /*e470*/  CS2R R6, SRZ ;  /* 0x0000000000067805 */ /* 0x000fe2000001ff00 */
[----:B-1----:R-:W-:Y:S01]  /*e480*/  IMAD.U32 R4, RZ, RZ, UR4 ;  /* 0x00000004ff047e24 */ /* 0x002fe2000f8e00ff */
[----:B------:R-:W-:-:S07]  /*e490*/  MOV R5, UR5 ;  /* 0x0000000500057c02 */ /* 0x000fce0008000f00 */
[----:B------:R-:W-:-:S07]  /*e4a0*/  LEPC R20, `(.L_x_335) ;  /* 0x000000001014794e */ /* 0x000fce0000000000 */
[----:B0-----:R-:W-:Y:S05]  /*e4b0*/  CALL.ABS.NOINC R16 ;  /* 0x0000000010007343 */ /* 0x001fea0003c00000 */
.L_x_335:
        /* <DEDUP_REMOVED lines=9> */
.L_x_355:
[C---:B------:R-:W-:Y:S01]  /*e550*/  IMAD.WIDE.U32 R16, R23.reuse, 0x4, R54 ;  /* 0x0000000417107825 */ /* 0x040fe200078e0036 */
[----:B------:R-:W-:Y:S01]  /*e560*/  MOV R8, 0x0 ;  /* 0x0000000000087802 */ /* 0x000fe20000000f00 */
[----:B------:R-:W0:Y:S03]  /*e570*/  LDCU.64 UR4, c[0x4][0x30] ;  /* 0x01000600ff0477ac */ /* 0x000e260008000a00 */
[----:B------:R-:W2:Y:S01]  /*e580*/  LDG.E R0, desc[UR36][R16.64] ;  /* 0x0000002410007981 */ /* 0x000ea2000c1e1900 */
[----:B------:R-:W-:Y:S01]  /*e590*/  VIADD R23, R23, 0x10 ;  /* 0x0000001017177836 */ /* 0x000fe20000000000 */
[----:B------:R-:W1:Y:S01]  /*e5a0*/  LDC.64 R8, c[0x4][R8] ;  /* 0x0100000008087b82 */ /* 0x000e620000000a00 */
[----:B------:R-:W-:Y:S02]  /*e5b0*/  IMAD.MOV.U32 R6, RZ, RZ, R2 ;  /* 0x000000ffff067224 */ /* 0x000fe400078e0002 */
[----:B------:R-:W-:Y:S01]  /*e5c0*/  IMAD.MOV.U32 R7, RZ, RZ, R30 ;  /* 0x000000ffff077224 */ /* 0x000fe200078e001e */
[----:B------:R-:W-:-:S04]  /*e5d0*/  ISETP.NE.AND P0, PT, R23, R34, PT ;  /* 0x000000221700720c */ /* 0x000fc80003f05270 */
[----:B------:R-:W-:Y:S01]  /*e5e0*/  P2R R22, PR, RZ, 0x1 ;  /* 0x00000001ff167803 */ /* 0x000fe20000000000 */
[----:B0-----:R-:W-:Y:S01]  /*e5f0*/  IMAD.U32 R4, RZ, RZ, UR4 ;  /* 0x00000004ff047e24 */ /* 0x001fe2000f8e00ff */
[----:B------:R-:W-:Y:S01]  /*e600*/  MOV R5, UR5 ;  /* 0x0000000500057c02 */ /* 0x000fe20008000f00 */
[----:B--2---:R-:W0:Y:S02]  /*e610*/  F2F.F64.F32 R10, R0 ;  /* 0x00000000000a7310 */ /* 0x004e240000201800 */
[----:B01----:R0:W-:Y:S04]  /*e620*/  STL.64 [R1], R10 ;  /* 0x0000000a01007387 */ /* 0x0031e80000100a00 */
[----:B------:R-:W-:-:S07]  /*e630*/  LEPC R20, `(.L_x_339) ;  /* 0x000000001014794e */ /* 0x000fce0000000000 */
[----:B0-----:R-:W-:Y:S05]  /*e640*/  CALL.ABS.NOINC R8 ;  /* 0x0000000008007343 */ /* 0x001fea0003c00000 */
.L_x_339:
[----:B------:R-:W2:Y:S01]  /*e650*/  LDG.E R0, desc[UR36][R16.64+0x4] ;  /* 0x0000042410007981 */ /* 0x000ea2000c1e1900 */
[----:B------:R-:W-:Y:S01]  /*e660*/  MOV R19, 0x0 ;  /* 0x0000000000137802 */ /* 0x000fe20000000f00 */
[----:B------:R-:W0:Y:S01]  /*e670*/  LDCU.64 UR4, c[0x4][0x30] ;  /* 0x01000600ff0477ac */ /* 0x000e220008000a00 */
[----:B------:R-:W-:Y:S01]  /*e680*/  IMAD.MOV.U32 R6, RZ, RZ, R2 ;  /* 0x000000ffff067224 */ /* 0x000fe200078e0002 */
[----:B------:R-:W-:Y:S01]  /*e690*/  MOV R7, R30 ;  /* 0x0000001e00077202 */ /* 0x000fe20000000f00 */
[----:B------:R1:W3:Y:S01]  /*e6a0*/  LDC.64 R8, c[0x4][R19] ;  /* 0x0100000013087b82 */ /* 0x0002e20000000a00 */
[----:B0-----:R-:W-:Y:S01]  /*e6b0*/  MOV R4, UR4 ;  /* 0x0000000400047c02 */ /* 0x001fe20008000f00 */
[----:B------:R-:W-:Y:S01]  /*e6c0*/  IMAD.U32 R5, RZ, RZ, UR5 ;  /* 0x00000005ff057e24 */ /* 0x000fe2000f8e00ff */
[----:B--2---:R-:W0:Y:S02]  /*e6d0*/  F2F.F64.F32 R10, R0 ;  /* 0x00000000000a7310 */ /* 0x004e240000201800 */
[----:B0--3--:R1:W-:Y:S04]  /*e6e0*/  STL.64 [R1], R10 ;  /* 0x0000000a01007387 */ /* 0x0093e80000100a00 */
[----:B------:R-:W-:-:S07]  /*e6f0*/  LEPC R20, `(.L_x_340) ;  /* 0x000000001014794e */ /* 0x000fce0000000000 */
[----:B-1----:R-:W-:Y:S05]  /*e700*/  CALL.ABS.NOINC R8 ;  /* 0x0000000008007343 */ /* 0x002fea0003c00000 */
.L_x_340:
        /* <DEDUP_REMOVED lines=11> */
.L_x_341:
        /* <DEDUP_REMOVED lines=11> */
.L_x_342:
        /* <DEDUP_REMOVED lines=8> */
[----:B-12---:R0:W-:Y:S04]  /*e8f0*/  STL.64 [R1], R10 ;  /* 0x0000000a01007387 */ /* 0x0061e80000100a00 */
[----:B------:R-:W-:-:S07]  /*e900*/  LEPC R20, `(.L_x_343) ;  /* 0x000000001014794e */ /* 0x000fce0000000000 */
[----:B0-----:R-:W-:Y:S05]  /*e910*/  CALL.ABS.NOINC R8 ;  /* 0x0000000008007343 */ /* 0x001fea0003c00000 */
.L_x_343:
        /* <DEDUP_REMOVED lines=11> */
.L_x_344:
        /* <DEDUP_REMOVED lines=11> */
.L_x_345:
        /* <DEDUP_REMOVED lines=11> */
.L_x_346:
        /* <DEDUP_REMOVED lines=11> */
.L_x_347:
        /* <DEDUP_REMOVED lines=11> */
.L_x_348:
        /* <DEDUP_REMOVED lines=11> */
.L_x_349:
        /* <DEDUP_REMOVED lines=11> */
.L_x_350:
        /* <DEDUP_REMOVED lines=11> */
.L_x_351:
        /* <DEDUP_REMOVED lines=11> */
.L_x_352:
        /* <DEDUP_REMOVED lines=11> */
.L_x_353:
        /* <DEDUP_REMOVED lines=11> */
.L_x_354:
[----:B------:R-:W-:-:S13]  /*f0b0*/  ISETP.NE.AND P6, PT, R22, RZ, PT ;  /* 0x000000ff1600720c */ /* 0x000fda0003fc5270 */
[----:B------:R-:W-:Y:S05]  /*f0c0*/  @P6 BRA `(.L_x_355) ;  /* 0xfffffff400206947 */ /* 0x000fea000383ffff */
[----:B------:R-:W-:Y:S05]  /*f0d0*/  BSYNC.RECONVERGENT B6 ;  /* 0x0000000000067941 */ /* 0x000fea0003800200 */
.L_x_338:
[----:B------:R-:W-:-:S07]  /*f0e0*/  MOV R23, R34 ;  /* 0x0000002200177202 */ /* 0x000fce0000000f00 */
.L_x_337:
        /* <DEDUP_REMOVED lines=10> */
[----:B------:R1:W3:Y:S01]  /*f190*/  LDC.64 R10, c[0x4][R3] ;  /* 0x01000000030a7b82 */ /* 0x0002e20000000a00 */
[----:B------:R-:W-:Y:S02]  /*f1a0*/  IMAD.MOV.U32 R6, RZ, RZ, R2 ;  /* 0x000000ffff067224 */ /* 0x000fe400078e0002 */
[----:B------:R-:W-:Y:S02]  /*f1b0*/  IMAD.MOV.U32 R7, RZ, RZ, R30 ;  /* 0x000000ffff077224 */ /* 0x000fe400078e001e */
[----:B0-----:R-:W-:Y:S01]  /*f1c0*/  IMAD.U32 R4, RZ, RZ, UR4 ;  /* 0x00000004ff047e24 */ /* 0x001fe2000f8e00ff */
[----:B------:R-:W-:Y:S01]  /*f1d0*/  MOV R5, UR5 ;  /* 0x0000000500057c02 */ /* 0x000fe20008000f00 */
[----:B--2---:R-:W0:Y:S02]  /*f1e0*/  F2F.F64.F32 R8, R0 ;  /* 0x0000000000087310 */ /* 0x004e240000201800 */
[----:B0--3--:R1:W-:Y:S04]  /*f1f0*/  STL.64 [R1], R8 ;  /* 0x0000000801007387 */ /* 0x0093e80000100a00 */
[----:B------:R-:W-:-:S07]  /*f200*/  LEPC R20, `(.L_x_357) ;  /* 0x000000001014794e */ /* 0x000fce0000000000 */
[----:B-1----:R-:W-:Y:S05]  /*f210*/  CALL.ABS.NOINC R10 ;  /* 0x000000000a007343 */ /* 0x002fea0003c00000 */
.L_x_357:
        /* <DEDUP_REMOVED lines=12> */
.L_x_358:
        /* <DEDUP_REMOVED lines=11> */
.L_x_359:
        /* <DEDUP_REMOVED lines=11> */
.L_x_360:
        /* <DEDUP_REMOVED lines=11> */
.L_x_361:
        /* <DEDUP_REMOVED lines=11> */
.L_x_362:
        /* <DEDUP_REMOVED lines=11> */
.L_x_363:
        /* <DEDUP_REMOVED lines=11> */
.L_x_364:
[----:B------:R-:W-:-:S07]  /*f700*/  VIADD R23, R23, 0x8 ;  /* 0x0000000817177836 */ /* 0x000fce0000000000 */
.L_x_356:
        /* <DEDUP_REMOVED lines=11> */
[----:B------:R-:W-:Y:S01]  /*f7c0*/  IMAD.MOV.U32 R6, RZ, RZ, R2 ;  /* 0x000000ffff067224 */ /* 0x000fe200078e0002 */
[----:B------:R-:W-:Y:S02]  /*f7d0*/  MOV R7, R30 ;  /* 0x0000001e00077202 */ /* 0x000fe40000000f00 */
[----:B0-----:R-:W-:Y:S01]  /*f7e0*/  MOV R4, UR4 ;  /* 0x0000000400047c02 */ /* 0x001fe20008000f00 */
[----:B------:R-:W-:Y:S01]  /*f7f0*/  IMAD.U32 R5, RZ, RZ, UR5 ;  /* 0x00000005ff057e24 */ /* 0x000fe2000f8e00ff */
[----:B--2---:R-:W0:Y:S02]  /*f800*/  F2F.F64.F32 R8, R0 ;  /* 0x0000000000087310 */ /* 0x004e240000201800 */
[----:B0--3--:R1:W-:Y:S04]  /*f810*/  STL.64 [R1], R8 ;  /* 0x0000000801007387 */ /* 0x0093e80000100a00 */
[----:B------:R-:W-:-:S07]  /*f820*/  LEPC R20, `(.L_x_366) ;  /* 0x000000001014794e */ /* 0x000fce0000000000 */
[----:B-1----:R-:W-:Y:S05]  /*f830*/  CALL.ABS.NOINC R10 ;  /* 0x000000000a007343 */ /* 0x002fea0003c00000 */
.L_x_366:
        /* <DEDUP_REMOVED lines=12> */
.L_x_367:
        /* <DEDUP_REMOVED lines=11> */
.L_x_368:
        /* <DEDUP_REMOVED lines=11> */
.L_x_369:
[----:B------:R-:W-:-:S07]  /*fa60*/  VIADD R23, R23, 0x4 ;  /* 0x0000000417177836 */ /* 0x000fce0000000000 */
.L_x_365:
        /* <DEDUP_REMOVED lines=8> */
[----:B------:R-:W-:Y:S01]  /*faf0*/  ISETP.NE.AND P0, PT, R18, 0x1, PT ;  /* 0x000000011200780c */ /* 0x000fe20003f05270 */
[----:B------:R-:W-:Y:S02]  /*fb00*/  IMAD.MOV.U32 R6, RZ, RZ, R2 ;  /* 0x000000ffff067224 */ /* 0x000fe400078e0002 */
[----:B------:R-:W-:-:S02]  /*fb10*/  IMAD.MOV.U32 R7, RZ, RZ, R30 ;  /* 0x000000ffff077224 */ /* 0x000fc400078e001e */
[----:B0-----:R-:W-:Y:S01]  /*fb20*/  IMAD.U32 R4, RZ, RZ, UR4 ;  /* 0x00000004ff047e24 */ /* 0x001fe2000f8e00ff */
[----:B------:R-:W-:Y:S01]  /*fb30*/  MOV R5, UR5 ;  /* 0x0000000500057c02 */ /* 0x000fe20008000f00 */
[----:B--2---:R0:W2:Y:S02]  /*fb40*/  F2F.F64.F32 R8, R0 ;  /* 0x0000000000087310 */ /* 0x0040a40000201800 */
[----:B0-----:R-:W-:Y:S01]  /*fb50*/  P2R R0, PR, RZ, 0x1 ;  /* 0x00000001ff007803 */ /* 0x001fe20000000000 */
[----:B--23--:R1:W-:Y:S06]  /*fb60*/  STL.64 [R1], R8 ;  /* 0x0000000801007387 */ /* 0x00c3ec0000100a00 */
[----:B------:R-:W-:-:S07]  /*fb70*/  LEPC R20, `(.L_x_370) ;  /* 0x000000001014794e */ /* 0x000fce0000000000 */
[----:B-1----:R-:W-:Y:S05]  /*fb80*/  CALL.ABS.NOINC R10 ;  /* 0x000000000a007343 */ /* 0x002fea0003c00000 */
.L_x_370:
        /* <DEDUP_REMOVED lines=8> */
[----:B------:R-:W-:Y:S02]  /*fc10*/  MOV R7, R30 ;  /* 0x0000001e00077202 */ /* 0x000fe40000000f00 */
[----:B0-----:R-:W-:Y:S01]  /*fc20*/  MOV R4, UR4 ;  /* 0x0000000400047c02 */ /* 0x001fe20008000f00 */
[----:B------:R-:W-:Y:S01]  /*fc30*/  IMAD.U32 R5, RZ, RZ, UR5 ;  /* 0x00000005ff057e24 */ /* 0x000fe2000f8e00ff */
[----:B--2---:R0:W2:Y:S02]  /*fc40*/  F2F.F64.F32 R10, R0 ;  /* 0x00000000000a7310 */ /* 0x0040a40000201800 */
[----:B0-----:R-:W-:Y:S01]  /*fc50*/  P2R R0, PR, RZ, 0x1 ;  /* 0x00000001ff007803 */ /* 0x001fe20000000000 */
[----:B--23--:R1:W-:Y:S06]  /*fc60*/  STL.64 [R1], R10 ;  /* 0x0000000a01007387 */ /* 0x00c3ec0000100a00 */
[----:B------:R-:W-:-:S07]  /*fc70*/  LEPC R20, `(.L_x_371) ;  /* 0x000000001014794e */ /* 0x000fce0000000000 */
[----:B-1----:R-:W-:Y:S05]  /*fc80*/  CALL.ABS.NOINC R8 ;  /* 0x0000000008007343 */ /* 0x002fea0003c00000 */
.L_x_371:
[----:B------:R-:W-:-:S13]  /*fc90*/  ISETP.NE.AND P6, PT, R18, 0x2, PT ;  /* 0x000000021200780c */ /* 0x000fda0003fc5270 */
[----:B------:R-:W-:Y:S05]  /*fca0*/  @!P6 BRA `(.L_x_336) ;  /* 0x00000000002ce947 */ /* 0x000fea0003800000 */
        /* <DEDUP_REMOVED lines=11> */
.L_x_336:
[----:B------:R-:W-:Y:S01]  /*fd60*/  MOV R0, 0x0 ;  /* 0x0000000000007802 */ /* 0x000fe20000000f00 */
[----:B------:R-:W0:Y:S01]  /*fd70*/  LDCU.64 UR4, c[0x4][0x8] ;  /* 0x01000100ff0477ac */ /* 0x000e220008000a00 */
[----:B------:R-:W-:Y:S02]  /*fd80*/  CS2R R6, SRZ ;  /* 0x0000000000067805 */ /* 0x000fe4000001ff00 */
[----:B------:R1:W2:Y:S01]  /*fd90*/  LDC.64 R8, c[0x4][R0] ;  /* 0x0100000000087b82 */ /* 0x0002a20000000a00 */
[----:B0-----:R-:W-:Y:S01]  /*fda0*/  IMAD.U32 R4, RZ, RZ, UR4 ;  /* 0x00000004ff047e24 */ /* 0x001fe2000f8e00ff */
[----:B-1----:R-:W-:-:S07]  /*fdb0*/  MOV R5, UR5 ;  /* 0x0000000500057c02 */ /* 0x002fce0008000f00 */
[----:B------:R-:W-:-:S07]  /*fdc0*/  LEPC R20, `(.L_x_251) ;  /* 0x000000001014794e */ /* 0x000fce0000000000 */
[----:B--2---:R-:W-:Y:S05]  /*fdd0*/  CALL.ABS.NOINC R8 ;  /* 0x0000000008007343 */ /* 0x004fea0003c00000 */
.L_x_251:
[----:B------:R-:W-:Y:S05]  /*fde0*/  BSYNC.RECONVERGENT B7 ;  /* 0x0000000000077941 */ /* 0x000fea0003800200 */
.L_x_250:
[----:B------:R-:W-:Y:S01]  /*fdf0*/  VIADD R32, R32, 0x2 ;  /* 0x0000000220207836 */ /* 0x000fe20000000000 */
[----:B------:R-:W-:Y:S01]  /*fe00*/  MOV R51, R55 ;  /* 0x0000003700337202 */ /* 0x000fe20000000f00 */
[----:B------:R-:W-:Y:S01]  /*fe10*/  IMAD.MOV.U32 R50, RZ, RZ, R54 ;  /* 0x000000ffff327224 */ /* 0x000fe200078e0036 */
[----:B------:R-:W-:Y:S01]  /*fe20*/  MOV R54, R44 ;  /* 0x0000002c00367202 */ /* 0x000fe20000000f00 */
[----:B------:R-:W-:Y:S01]  /*fe30*/  IMAD.MOV.U32 R52, RZ, RZ, R56 ;  /* 0x000000ffff347224 */ /* 0x000fe200078e0038 */
[----:B------:R-:W-:Y:S01]  /*fe40*/  ISETP.GE.U32.AND P0, PT, R32, 0x20, PT ;  /* 0x000000202000780c */ /* 0x000fe20003f06070 */
[----:B------:R-:W-:Y:S01]  /*fe50*/  IMAD.MOV.U32 R53, RZ, RZ, R57 ;  /* 0x000000ffff357224 */ /* 0x000fe200078e0039 */
[----:B------:R-:W-:Y:S01]  /*fe60*/  MOV R57, R47 ;  /* 0x0000002f00397202 */ /* 0x000fe20000000f00 */
[----:B------:R-:W-:Y:S02]  /*fe70*/  IMAD.MOV.U32 R55, RZ, RZ, R45 ;  /* 0x000000ffff377224 */ /* 0x000fe400078e002d */
[----:B------:R-:W-:-:S08]  /*fe80*/  IMAD.MOV.U32 R56, RZ, RZ, R46 ;  /* 0x000000ffff387224 */ /* 0x000fd000078e002e */
[----:B------:R-:W-:Y:S05]  /*fe90*/  @!P0 BRA `(.L_x_372) ;  /* 0xffffff2400088947 */ /* 0x000fea000383ffff */
[----:B0-2-4-:R-:W0:Y:S02]  /*fea0*/  LDC R3, c[0x0][0x390] ;  /* 0x0000e400ff037b82 */ /* 0x015e240000000800 */
[----:B0-----:R-:W-:-:S13]  /*feb0*/  ISETP.GE.AND P0, PT, R40, R3, PT ;  /* 0x000000032800720c */ /* 0x001fda0003f06270 */
[----:B------:R-:W-:Y:S05]  /*fec0*/  @P0 EXIT ;  /* 0x000000000000094d */ /* 0x000fea0003800000 */
[C---:B------:R-:W-:Y:S01]  /*fed0*/  VIADD R0, R31.reuse, 0x1 ;  /* 0x000000011f007836 */ /* 0x040fe20000000000 */
[----:B------:R-:W-:Y:S01]  /*fee0*/  BSSY.RECONVERGENT B0, `(.L_x_373) ;  /* 0x000001d000007945 */ /* 0x000fe20003800200 */
[----:B------:R-:W-:-:S03]  /*fef0*/  ISETP.GE.U32.AND P0, PT, R31, 0x3, PT ;  /* 0x000000031f00780c */ /* 0x000fc60003f06070 */
[----:B-1----:R-:W-:-:S13]  /*ff00*/  LOP3.LUT P1, R6, R0, 0x3, RZ, 0xc0, !PT ;  /* 0x0000000300067812 */ /* 0x002fda000782c0ff */
[----:B------:R-:W-:Y:S05]  /*ff10*/  @!P1 BRA `(.L_x_374) ;  /* 0x0000000000649947 */ /* 0x000fea0003800000 */
[----:B------:R-:W0:Y:S01]  /*ff20*/  S2UR UR5, SR_CgaCtaId ;  /* 0x00000000000579c3 */ /* 0x000e220000008800 */
[----:B------:R-:W-:Y:S01]  /*ff30*/  UMOV UR4, 0x400 ;  /* 0x0000040000047882 */ /* 0x000fe20000000000 */
[----:B---3--:R-:W-:-:S04]  /*ff40*/  IMAD.WIDE.U32 R4, R40, 0x4, RZ ;  /* 0x0000000428047825 */ /* 0x008fc800078e00ff */
[----:B------:R-:W-:Y:S02]  /*ff50*/  IMAD.MOV R2, RZ, RZ, -R6 ;  /* 0x000000ffff027224 */ /* 0x000fe400078e0a06 */
[----:B------:R-:W1:Y:S01]  /*ff60*/  LDC.64 R42, c[0x0][0x380] ;  /* 0x0000e000ff2a7b82 */ /* 0x000e620000000a00 */
[----:B0-----:R-:W-:-:S06]  /*ff70*/  ULEA UR4, UR5, UR4, 0x18 ;  /* 0x0000000405047291 */ /* 0x001fcc000f8ec0ff */
[----:B------:R-:W-:Y:S01]  /*ff80*/  LEA R0, R40, UR4, 0x2 ;  /* 0x0000000428007c11 */ /* 0x000fe2000f8e10ff */
[----:B------:R-:W-:Y:S02]  /*ff90*/  IMAD R40, R6, R29, R40 ;  /* 0x0000001d06287224 */ /* 0x000fe400078e0228 */
[----:B-1----:R-:W-:-:S07]  /*ffa0*/  IMAD.WIDE R42, R3, 0x4, R42 ;  /* 0x00000004032a7825 */ /* 0x002fce00078e022a */
.L_x_375:
[----:B------:R-:W-:Y:S01]  /*ffb0*/  IADD3 R6, P1, PT, R42, R4, RZ ;  /* 0x000000042a067210 */ /* 0x000fe20007f3e0ff */
[----:B0-----:R0:W1:Y:S01]  /*ffc0*/  LDS R13, [R0] ;  /* 0x00000000000d7984 */ /* 0x0010620000000800 */
[----:B------:R-:W2:Y:S02]  /*ffd0*/  LDCU.128 UR4, c[0x0][0x380] ;  /* 0x00007000ff0477ac */ /* 0x000ea40008000c00 */
[----:B------:R-:W-:-:S06]  /*ffe0*/  IADD3.X R7, PT, PT, R43, R5, RZ, P1, !PT ;  /* 0x000000052b077210 */ /* 0x000fcc0000ffe4ff */
[----:B------:R-:W3:Y:S01]  /*fff0*/  LDG.E R7, desc[UR36][R6.64] ;  /* 0x0000002406077981 */ /* 0x000ee2000c1e1900 */
[----:B------:R-:W-:Y:S02]  /*10000*/  VIADD R2, R2, 0x1 ;  /* 0x0000000102027836 */ /* 0x000fe40000000000 */
[----:B0-----:R-:W-:Y:S01]  /*10010*/  IMAD R0, R29, 0x4, R0 ;  /* 0x000000041d007824 */ /* 0x001fe200078e0200 */
[C---:B--2---:R-:W-:Y:S02]  /*10020*/  IADD3 R8, P1, PT, R4.reuse, UR4, RZ ;  /* 0x0000000404087c10 */ /* 0x044fe4000ff3e0ff */
[----:B------:R-:W-:Y:S02]  /*10030*/  IADD3 R10, P2, PT, R4, UR6, RZ ;  /* 0x00000006040a7c10 */ /* 0x000fe4000ff5e0ff */
[C---:B------:R-:W-:Y:S02]  /*10040*/  IADD3.X R9, PT, PT, R5.reuse, UR5, RZ, P1, !PT ;  /* 0x0000000505097c10 */ /* 0x040fe40008ffe4ff */
[----:B------:R-:W-:Y:S01]  /*10050*/  IADD3.X R11, PT, PT, R5, UR7, RZ, P2, !PT ;  /* 0x00000007050b7c10 */ /* 0x000fe200097fe4ff */
[----:B------:R-:W-:Y:S01]  /*10060*/  IMAD.WIDE.U32 R4, R29, 0x4, R4 ;  /* 0x000000041d047825 */ /* 0x000fe200078e0004 */
[----:B------:R-:W-:Y:S01]  /*10070*/  ISETP.NE.AND P1, PT, R2, RZ, PT ;  /* 0x000000ff0200720c */ /* 0x000fe20003f25270 */
[----:B---3--:R0:W-:Y:S04]  /*10080*/  STG.E desc[UR36][R8.64], R7 ;  /* 0x0000000708007986 */ /* 0x0081e8000c101924 */
[----:B-1----:R0:W-:Y:S08]  /*10090*/  STG.E desc[UR36][R10.64], R13 ;  /* 0x0000000d0a007986 */ /* 0x0021f0000c101924 */
[----:B------:R-:W-:Y:S05]  /*100a0*/  @P1 BRA `(.L_x_375) ;  /* 0xfffffffc00c01947 */ /* 0x000fea000383ffff */
.L_x_374:
[----:B------:R-:W-:Y:S05]  /*100b0*/  BSYNC.RECONVERGENT B0 ;  /* 0x0000000000007941 */ /* 0x000fea0003800200 */
.L_x_373:
[----:B------:R-:W-:Y:S05]  /*100c0*/  @!P0 EXIT ;  /* 0x000000000000894d */ /* 0x000fea0003800000 */
[----:B0-----:R-:W0:Y:S01]  /*100d0*/  S2R R9, SR_CgaCtaId ;  /* 0x0000000000097919 */ /* 0x001e220000008800 */
[----:B---3--:R-:W1:Y:S01]  /*100e0*/  LDC.64 R4, c[0x0][0x380] ;  /* 0x0000e000ff047b82 */ /* 0x008e620000000a00 */
[----:B------:R-:W-:-:S07]  /*100f0*/  MOV R0, 0x400 ;  /* 0x0000040000007802 */ /* 0x000fce0000000f00 */
[----:B------:R-:W2:Y:S01]  /*10100*/  LDC.64 R6, c[0x0][0x388] ;  /* 0x0000e200ff067b82 */ /* 0x000ea20000000a00 */
[----:B0-----:R-:W-:-:S07]  /*10110*/  LEA R33, R9, R0, 0x18 ;  /* 0x0000000009217211 */ /* 0x001fce00078ec0ff */
.L_x_376:
[----:B----4-:R-:W-:-:S05]  /*10120*/  IMAD.WIDE.U32 R8, R40, 0x4, R42 ;  /* 0x0000000428087825 */ /* 0x010fca00078e002a */
[----:B------:R-:W3:Y:S01]  /*10130*/  LDG.E R19, desc[UR36][R8.64] ;  /* 0x0000002408137981 */ /* 0x000ee2000c1e1900 */
[C---:B------:R-:W-:Y:S01]  /*10140*/  LEA R0, R40.reuse, R33, 0x2 ;  /* 0x0000002128007211 */ /* 0x040fe200078e10ff */
[----:B------:R-:W-:Y:S02]  /*10150*/  IMAD.IADD R15, R29, 0x1, R40 ;  /* 0x000000011d0f7824 */ /* 0x000fe400078e0228 */
[C---:B-1----:R-:W-:Y:S02]  /*10160*/  IMAD.WIDE.U32 R10, R40.reuse, 0x4, R4 ;  /* 0x00000004280a7825 */ /* 0x042fe400078e0004 */
[----:B------:R-:W0:Y:S02]  /*10170*/  LDS R21, [R0] ;  /* 0x0000000000157984 */ /* 0x000e240000000800 */
[----:B--2---:R-:W-:-:S04]  /*10180*/  IMAD.WIDE.U32 R40, R40, 0x4, R6 ;  /* 0x0000000428287825 */ /* 0x004fc800078e0006 */
[----:B------:R-:W-:-:S04]  /*10190*/  IMAD.WIDE.U32 R12, R15, 0x4, R42 ;  /* 0x000000040f0c7825 */ /* 0x000fc800078e002a */
[----:B------:R-:W-:-:S05]  /*101a0*/  IMAD R2, R29, 0x4, R0 ;  /* 0x000000041d027824 */ /* 0x000fca00078e0200 */
[----:B------:R-:W1:Y:S04]  /*101b0*/  LDS R25, [R2] ;  /* 0x0000000002197984 */ /* 0x000e680000000800 */
[----:B---3--:R2:W-:Y:S04]  /*101c0*/  STG.E desc[UR36][R10.64], R19 ;  /* 0x000000130a007986 */ /* 0x0085e8000c101924 */
[----:B0-----:R-:W-:Y:S04]  /*101d0*/  STG.E desc[UR36][R40.64], R21 ;  /* 0x0000001528007986 */ /* 0x001fe8000c101924 */
[----:B------:R-:W3:Y:S01]  /*101e0*/  LDG.E R23, desc[UR36][R12.64] ;  /* 0x000000240c177981 */ /* 0x000ee2000c1e1900 */
[C---:B------:R-:W-:Y:S01]  /*101f0*/  IADD3 R27, PT, PT, R15.reuse, R29, RZ ;  /* 0x0000001d0f1b7210 */ /* 0x040fe20007ffe0ff */
[----:B------:R-:W-:-:S04]  /*10200*/  IMAD.WIDE.U32 R8, R15, 0x4, R4 ;  /* 0x000000040f087825 */ /* 0x000fc800078e0004 */
[----:B------:R-:W-:-:S04]  /*10210*/  IMAD.WIDE.U32 R14, R15, 0x4, R6 ;  /* 0x000000040f0e7825 */ /* 0x000fc800078e0006 */
[----:B------:R-:W-:-:S04]  /*10220*/  IMAD.WIDE.U32 R16, R27, 0x4, R42 ;  /* 0x000000041b107825 */ /* 0x000fc800078e002a */
[----:B------:R-:W-:-:S05]  /*10230*/  IMAD R0, R29, 0x4, R2 ;  /* 0x000000041d007824 */ /* 0x000fca00078e0202 */
[----:B------:R-:W0:Y:S04]  /*10240*/  LDS R21, [R0] ;  /* 0x0000000000157984 */ /* 0x000e280000000800 */
[----:B---3--:R3:W-:Y:S04]  /*10250*/  STG.E desc[UR36][R8.64], R23 ;  /* 0x0000001708007986 */ /* 0x0087e8000c101924 */
[----:B-1----:R1:W-:Y:S04]  /*10260*/  STG.E desc[UR36][R14.64], R25 ;  /* 0x000000190e007986 */ /* 0x0023e8000c101924 */
[----:B------:R-:W4:Y:S01]  /*10270*/  LDG.E R17, desc[UR36][R16.64] ;  /* 0x0000002410117981 */ /* 0x000f22000c1e1900 */
[----:B------:R-:W-:-:S02]  /*10280*/  IMAD.IADD R31, R27, 0x1, R29 ;  /* 0x000000011b1f7824 */ /* 0x000fc400078e021d */
[----:B--2---:R-:W-:-:S04]  /*10290*/  IMAD.WIDE.U32 R10, R27, 0x4, R4 ;  /* 0x000000041b0a7825 */ /* 0x004fc800078e0004 */
[----:B------:R-:W-:-:S04]  /*102a0*/  IMAD.WIDE.U32 R12, R27, 0x4, R6 ;  /* 0x000000041b0c7825 */ /* 0x000fc800078e0006 */
[----:B------:R-:W-:Y:S01]  /*102b0*/  IMAD.WIDE.U32 R18, R31, 0x4, R42 ;  /* 0x000000041f127825 */ /* 0x000fe200078e002a */
[----:B------:R-:W-:-:S05]  /*102c0*/  LEA R2, R29, R0, 0x2 ;  /* 0x000000001d027211 */ /* 0x000fca00078e10ff */
[----:B------:R-:W2:Y:S04]  /*102d0*/  LDS R23, [R2] ;  /* 0x0000000002177984 */ /* 0x000ea80000000800 */
[----:B----4-:R4:W-:Y:S04]  /*102e0*/  STG.E desc[UR36][R10.64], R17 ;  /* 0x000000110a007986 */ /* 0x0109e8000c101924 */
[----:B0-----:R4:W-:Y:S04]  /*102f0*/  STG.E desc[UR36][R12.64], R21 ;  /* 0x000000150c007986 */ /* 0x0019e8000c101924 */
[----:B------:R-:W2:Y:S01]  /*10300*/  LDG.E R19, desc[UR36][R18.64] ;  /* 0x0000002412137981 */ /* 0x000ea2000c1e1900 */
[----:B---3--:R-:W-:-:S04]  /*10310*/  IMAD.WIDE.U32 R8, R31, 0x4, R4 ;  /* 0x000000041f087825 */ /* 0x008fc800078e0004 */
[----:B-1----:R-:W-:-:S04]  /*10320*/  IMAD.WIDE.U32 R14, R31, 0x4, R6 ;  /* 0x000000041f0e7825 */ /* 0x002fc800078e0006 */
[----:B------:R-:W-:-:S05]  /*10330*/  IMAD.IADD R40, R31, 0x1, R29 ;  /* 0x000000011f287824 */ /* 0x000fca00078e021d */
[----:B------:R-:W-:Y:S01]  /*10340*/  ISETP.GE.AND P0, PT, R40, R3, PT ;  /* 0x000000032800720c */ /* 0x000fe20003f06270 */
[----:B--2---:R4:W-:Y:S04]  /*10350*/  STG.E desc[UR36][R8.64], R19 ;  /* 0x0000001308007986 */ /* 0x0049e8000c101924 */
[----:B------:R4:W-:Y:S08]  /*10360*/  STG.E desc[UR36][R14.64], R23 ;  /* 0x000000170e007986 */ /* 0x0009f0000c101924 */
[----:B------:R-:W-:Y:S05]  /*10370*/  @!P0 BRA `(.L_x_376) ;  /* 0xfffffffc00688947 */ /* 0x000fea000383ffff */
[----:B------:R-:W-:Y:S05]  /*10380*/  EXIT ;  /* 0x000000000000794d */ /* 0x000fea0003800000 */
.L_x_377:
[----:B------:R-:W-:-:S00]  /*10390*/  BRA `(.L_x_377) ;  /* 0xfffffffc00fc7947 */ /* 0x000fc0000383ffff */
[----:B------:R-:W-:-:S00]  /*103a0*/  NOP ;  /* 0x0000000000007918 */ /* 0x000fc00000000000 */
        /* <DEDUP_REMOVED lines=13> */
.L_x_378:


//--------------------- .nv.global.init           --------------------------
	.section	.nv.global.init,"aw",@progbits
.nv.global.init:
	.type		$str,@object
	.size		$str,($str$1 - $str)
$str:
        /*0000*/ 	.byte	0x0a, 0x00
	.type		$str$1,@object
	.size		$str$1,($str$5 - $str$1)
$str$1:
        /*0002*/ 	.byte	0x20, 0x25, 0x64, 0x20, 0x00
	.type		$str$5,@object
	.size		$str$5,($str$7 - $str$5)
$str$5:
        /*0007*/ 	.byte	0x20, 0x25, 0x66, 0x20, 0x00
	.type		$str$7,@object
	.size		$str$7,($str$6 - $str$7)
$str$7:
        /*000c*/ 	.byte	0x0a, 0x20, 0x66, 0x72, 0x6f, 0x6d, 0x4b, 0x65, 0x79, 0x73, 0x3a, 0x20, 0x20, 0x00
	.type		$str$6,@object
	.size		$str$6,($str$13 - $str$6)
$str$6:
        /*001a*/ 	.byte	0x74, 0x6f, 0x4b, 0x65, 0x79, 0x73, 0x5b, 0x25, 0x64, 0x5d, 0x20, 0x3d, 0x20, 0x25, 0x66, 0x0a
        /*002a*/ 	.byte	0x00
	.type		$str$13,@object
	.size		$str$13,($str$10 - $str$13)
$str$13:
        /*002b*/ 	.byte	0x0a, 0x20, 0x73, 0x6f, 0x72, 0x74, 0x65, 0x64, 0x20, 0x74, 0x6f, 0x4b, 0x65, 0x79, 0x73, 0x3a
        /*003b*/ 	.byte	0x20, 0x20, 0x00
	.type		$str$10,@object
	.size		$str$10,($str$14 - $str$10)
$str$10:
        /*003e*/ 	.byte	0x0a, 0x61, 0x67, 0x67, 0x48, 0x69, 0x73, 0x74, 0x6f, 0x2c, 0x20, 0x62, 0x69, 0x74, 0x70, 0x6f
        /*004e*/ 	.byte	0x73, 0x3a, 0x25, 0x64, 0x3a, 0x00
	.type		$str$14,@object
	.size		$str$14,($str$9 - $str$14)
$str$14:
        /*0054*/ 	.byte	0x0a, 0x20, 0x61, 0x66, 0x74, 0x65, 0x72, 0x20, 0x73, 0x77, 0x61, 0x70, 0x20, 0x20, 0x74, 0x6f
        /*0064*/ 	.byte	0x4b, 0x65, 0x79, 0x73, 0x3a, 0x20, 0x20, 0x00
	.type		$str$9,@object
	.size		$str$9,($str$11 - $str$9)
$str$9:
        /*006c*/ 	.byte	0x0a, 0x20, 0x66, 0x72, 0x6f, 0x6d, 0x4b, 0x65, 0x79, 0x73, 0x20, 0x62, 0x34, 0x20, 0x68, 0x69
        /*007c*/ 	.byte	0x73, 0x74, 0x6f, 0x20, 0x3a, 0x20, 0x20, 0x00
	.type		$str$11,@object
	.size		$str$11,($str$15 - $str$11)
$str$11:
        /*0084*/ 	.byte	0x0a, 0x20, 0x66, 0x72, 0x6f, 0x6d, 0x4b, 0x65, 0x79, 0x20, 0x61, 0x66, 0x74, 0x65, 0x72, 0x20
        /*0094*/ 	.byte	0x68, 0x69, 0x73, 0x74, 0x6f, 0x20, 0x3a, 0x20, 0x20, 0x00
	.type		$str$15,@object
	.size		$str$15,($str$4 - $str$15)
$str$15:
        /*009e*/ 	.byte	0x0a, 0x20, 0x61, 0x66, 0x74, 0x65, 0x72, 0x20, 0x73, 0x77, 0x61, 0x70, 0x20, 0x20, 0x66, 0x72
        /*00ae*/ 	.byte	0x6f, 0x6d, 0x4b, 0x65, 0x79, 0x73, 0x3a, 0x20, 0x20, 0x00
	.type		$str$4,@object
	.size		$str$4,($str$8 - $str$4)
$str$4:
        /*00b8*/ 	.byte	0x0a, 0x74, 0x65, 0x6d, 0x70, 0x3d, 0x25, 0x64, 0x20, 0x70, 0x72, 0x65, 0x76, 0x3d, 0x25, 0x64
        /*00c8*/ 	.byte	0x20, 0x61, 0x72, 0x72, 0x5b, 0x25, 0x64, 0x5d, 0x3d, 0x25, 0x64, 0x00
	.type		$str$8,@object
	.size		$str$8,($str$12 - $str$8)
$str$8:
        /*00d4*/ 	.byte	0x0a, 0x20, 0x66, 0x72, 0x6f, 0x6d, 0x4b, 0x65, 0x79, 0x73, 0x20, 0x62, 0x34, 0x20, 0x7a, 0x65
        /*00e4*/ 	.byte	0x72, 0x6f, 0x65, 0x64, 0x20, 0x68, 0x69, 0x73, 0x74, 0x6f, 0x20, 0x3a, 0x20, 0x20, 0x00
	.type		$str$12,@object
	.size		$str$12,($str$3 - $str$12)
$str$12:
        /*00f3*/ 	.byte	0x0a, 0x61, 0x67, 0x67, 0x48, 0x69, 0x73, 0x74, 0x6f, 0x20, 0x61, 0x66, 0x74, 0x65, 0x72, 0x20
        /*0103*/ 	.byte	0x73, 0x63, 0x61, 0x6e, 0x2c, 0x20, 0x62, 0x69, 0x74, 0x70, 0x6f, 0x73, 0x3a, 0x25, 0x64, 0x3a
        /*0113*/ 	.byte	0x00
	.type		$str$3,@object
	.size		$str$3,($str$2 - $str$3)
$str$3:
        /*0114*/ 	.byte	0x0a, 0x64, 0x6f, 0x69, 0x6e, 0x67, 0x20, 0x6e, 0x61, 0x69, 0x76, 0x65, 0x20, 0x73, 0x63, 0x61
        /*0124*/ 	.byte	0x6e, 0x20, 0x69, 0x3d, 0x25, 0x64, 0x20, 0x6e, 0x54, 0x68, 0x72, 0x65, 0x61, 0x64, 0x73, 0x3d
        /*0134*/ 	.byte	0x25, 0x64, 0x00
	.type		$str$2,@object
	.size		$str$2,(.L_2 - $str$2)
$str$2:
        /*0137*/ 	.byte	0x0a, 0x63, 0x61, 0x6c, 0x6c, 0x69, 0x6e, 0x67, 0x20, 0x70, 0x72, 0x65, 0x73, 0x75, 0x62, 0x20
        /*0147*/ 	.byte	0x73, 0x63, 0x61, 0x6e, 0x20, 0x69, 0x3d, 0x25, 0x64, 0x20, 0x6e, 0x54, 0x68, 0x72, 0x65, 0x61
        /*0157*/ 	.byte	0x64, 0x73, 0x3d, 0x25, 0x64, 0x00
.L_2:


//--------------------- .nv.shared._Z13testRadixSortPfPii --------------------------
	.section	.nv.shared._Z13testRadixSortPfPii,"aw",@nobits
	.sectionflags	@""
	.align	16
	.zero		1024


//--------------------- .nv.shared.reserved.0     --------------------------
	.section	.nv.shared.reserved.0,"aw",@nobits
	.weak		__nv_reservedSMEM_offset_0_alias
	.size		__nv_reservedSMEM_offset_0_alias, 0, 64
	.other		__nv_reservedSMEM_offset_0_alias,@"STO_CUDA_RESERVED_SHARED STV_DEFAULT"
__nv_reservedSMEM_offset_0_alias:
	.zero		0
	.zero		64


//--------------------- .nv.constant0._Z13testRadixSortPfPii --------------------------
	.section	.nv.constant0._Z13testRadixSortPfPii,"a",@progbits
	.sectionflags	@""
	.align	4
.nv.constant0._Z13testRadixSortPfPii:
	.zero		916


//--------------------- SYMBOLS --------------------------

	.type		.nv.reservedSmem.offset0,@object
	.size		.nv.reservedSmem.offset0,0x4
	.type		.nv.reservedSmem.cap,@object
	.size		.nv.reservedSmem.cap,0x4
	.type		vprintf,@function
